	.target	sm_90a

	.elftype	@"ET_EXEC"


//--------------------- .note.nv.tkinfo           --------------------------
	.section	.note.nv.tkinfo,"",@"SHT_NOTE"
	.sectionflags	@"SHF_NOTE_NV_TKINFO"
	.tkinfo
        /*0018*/ 	.word	0x00000002
        /*0030*/ 	.string	""
        /*0030*/ 	.string	"ptxas"
        /*0030*/ 	.string	"Cuda compilation tools, release 13.0, V13.0.88"
        /*0030*/ 	.string	"Build cuda_13.0.r13.0/compiler.36424714_0"
        /*0030*/ 	.string	"-arch sm_90a -m 64 "



//--------------------- .note.nv.cuinfo           --------------------------
	.section	.note.nv.cuinfo,"",@"SHT_NOTE"
	.sectionflags	@"SHF_NOTE_NV_CUINFO"
        /*0018*/ 	.short	0x0002
        /*001a*/ 	.short	0x005a
        /*001c*/ 	.short	0x0082
	.zero		2


//--------------------- .nv.info                  --------------------------
	.section	.nv.info,"",@"SHT_CUDA_INFO"
	.align	4


	//----- nvinfo : EIATTR_REGCOUNT
	.align		4
        /*0000*/ 	.byte	0x04, 0x2f
        /*0002*/ 	.short	(.L_12 - .L_11)
	.align		4
.L_11:
        /*0004*/ 	.word	index@(_ZN7cutlass13device_kernelIN5flash19enable_sm80_to_sm89INS1_16FlashAttnFwdSm80INS1_25CollectiveMainloopFwdSm80ILi4ELi1ELb0EN4cute5tupleIJNS5_1CILi128EEENS7_ILi112EEENS7_ILi64EEEEEELi64ENS_6half_tEfNS_4arch4Sm80ELb1ELb0ELb0ELb1ELb0ELb1ELb1ELb0EEENS1_21CollectiveEpilogueFwdINS6_IJS8_SA_S9_EEENS6_IJNS7_ILi1EEESI_SI_EEESC_SE_Li128ELb1ELb1ELb0ELb0EEENS1_19SingleTileSchedulerILb1ELb0ELb1ELi128EEEEEEEEEvNT_6ParamsE)
        /*0008*/ 	.word	0x00000004


	//----- nvinfo : EIATTR_FRAME_SIZE
	.align		4
.L_12:
        /*000c*/ 	.byte	0x04, 0x11
        /*000e*/ 	.short	(.L_14 - .L_13)
	.align		4
.L_13:
        /*0010*/ 	.word	index@(_ZN7cutlass13device_kernelIN5flash19enable_sm80_to_sm89INS1_16FlashAttnFwdSm80INS1_25CollectiveMainloopFwdSm80ILi4ELi1ELb0EN4cute5tupleIJNS5_1CILi128EEENS7_ILi112EEENS7_ILi64EEEEEELi64ENS_6half_tEfNS_4arch4Sm80ELb1ELb0ELb0ELb1ELb0ELb1ELb1ELb0EEENS1_21CollectiveEpilogueFwdINS6_IJS8_SA_S9_EEENS6_IJNS7_ILi1EEESI_SI_EEESC_SE_Li128ELb1ELb1ELb0ELb0EEENS1_19SingleTileSchedulerILb1ELb0ELb1ELi128EEEEEEEEEvNT_6ParamsE)
        /*0014*/ 	.word	0x00000000


	//----- nvinfo : EIATTR_REGCOUNT
	.align		4
.L_14:
        /*0018*/ 	.byte	0x04, 0x2f
        /*001a*/ 	.short	(.L_16 - .L_15)
	.align		4
.L_15:
        /*001c*/ 	.word	index@(_ZN7cutlass13device_kernelIN5flash19enable_sm80_to_sm89INS1_16FlashAttnFwdSm80INS1_25CollectiveMainloopFwdSm80ILi4ELi1ELb0EN4cute5tupleIJNS5_1CILi128EEENS7_ILi112EEENS7_ILi64EEEEEELi64ENS_6half_tEfNS_4arch4Sm80ELb1ELb0ELb0ELb1ELb0ELb0ELb1ELb0EEENS1_21CollectiveEpilogueFwdINS6_IJS8_SA_S9_EEENS6_IJNS7_ILi1EEESI_SI_EEESC_SE_Li128ELb1ELb1ELb0ELb0EEENS1_19SingleTileSchedulerILb1ELb0ELb1ELi128EEEEEEEEEvNT_6ParamsE)
        /*0020*/ 	.word	0x00000004


	//----- nvinfo : EIATTR_FRAME_SIZE
	.align		4
.L_16:
        /*0024*/ 	.byte	0x04, 0x11
        /*0026*/ 	.short	(.L_18 - .L_17)
	.align		4
.L_17:
        /*0028*/ 	.word	index@(_ZN7cutlass13device_kernelIN5flash19enable_sm80_to_sm89INS1_16FlashAttnFwdSm80INS1_25CollectiveMainloopFwdSm80ILi4ELi1ELb0EN4cute5tupleIJNS5_1CILi128EEENS7_ILi112EEENS7_ILi64EEEEEELi64ENS_6half_tEfNS_4arch4Sm80ELb1ELb0ELb0ELb1ELb0ELb0ELb1ELb0EEENS1_21CollectiveEpilogueFwdINS6_IJS8_SA_S9_EEENS6_IJNS7_ILi1EEESI_SI_EEESC_SE_Li128ELb1ELb1ELb0ELb0EEENS1_19SingleTileSchedulerILb1ELb0ELb1ELi128EEEEEEEEEvNT_6ParamsE)
        /*002c*/ 	.word	0x00000000


	//----- nvinfo : EIATTR_REGCOUNT
	.align		4
.L_18:
        /*0030*/ 	.byte	0x04, 0x2f
        /*0032*/ 	.short	(.L_20 - .L_19)
	.align		4
.L_19:
        /*0034*/ 	.word	index@(_ZN7cutlass13device_kernelIN5flash19enable_sm80_to_sm89INS1_16FlashAttnFwdSm80INS1_25CollectiveMainloopFwdSm80ILi4ELi1ELb0EN4cute5tupleIJNS5_1CILi128EEENS7_ILi112EEENS7_ILi64EEEEEELi64ENS_6half_tEfNS_4arch4Sm80ELb1ELb0ELb0ELb0ELb0ELb0ELb1ELb0EEENS1_21CollectiveEpilogueFwdINS6_IJS8_SA_S9_EEENS6_IJNS7_ILi1EEESI_SI_EEESC_SE_Li128ELb0ELb1ELb0ELb0EEENS1_30DynamicPersistentTileSchedulerILi128ELi128ELb0ELb1ELb0EEEEEEEEEvNT_6ParamsE)
        /*0038*/ 	.word	0x00000004


	//----- nvinfo : EIATTR_FRAME_SIZE
	.align		4
.L_20:
        /*003c*/ 	.byte	0x04, 0x11
        /*003e*/ 	.short	(.L_22 - .L_21)
	.align		4
.L_21:
        /*0040*/ 	.word	index@(_ZN7cutlass13device_kernelIN5flash19enable_sm80_to_sm89INS1_16FlashAttnFwdSm80INS1_25CollectiveMainloopFwdSm80ILi4ELi1ELb0EN4cute5tupleIJNS5_1CILi128EEENS7_ILi112EEENS7_ILi64EEEEEELi64ENS_6half_tEfNS_4arch4Sm80ELb1ELb0ELb0ELb0ELb0ELb0ELb1ELb0EEENS1_21CollectiveEpilogueFwdINS6_IJS8_SA_S9_EEENS6_IJNS7_ILi1EEESI_SI_EEESC_SE_Li128ELb0ELb1ELb0ELb0EEENS1_30DynamicPersistentTileSchedulerILi128ELi128ELb0ELb1ELb0EEEEEEEEEvNT_6ParamsE)
        /*0044*/ 	.word	0x00000000


	//----- nvinfo : EIATTR_REGCOUNT
	.align		4
.L_22:
        /*0048*/ 	.byte	0x04, 0x2f
        /*004a*/ 	.short	(.L_24 - .L_23)
	.align		4
.L_23:
        /*004c*/ 	.word	index@(_ZN7cutlass13device_kernelIN5flash19enable_sm80_to_sm89INS1_16FlashAttnFwdSm80INS1_25CollectiveMainloopFwdSm80ILi4ELi1ELb0EN4cute5tupleIJNS5_1CILi128EEENS7_ILi96EEENS7_ILi64EEEEEELi64ENS_6half_tEfNS_4arch4Sm80ELb0ELb1ELb0ELb1ELb0ELb1ELb1ELb0EEENS1_21CollectiveEpilogueFwdINS6_IJS8_SA_S9_EEENS6_IJNS7_ILi1EEESI_SI_EEESC_SE_Li128ELb1ELb1ELb0ELb0EEENS1_19SingleTileSchedulerILb1ELb0ELb1ELi128EEEEEEEEEvNT_6ParamsE)
        /*0050*/ 	.word	0x00000004


	//----- nvinfo : EIATTR_FRAME_SIZE
	.align		4
.L_24:
        /*0054*/ 	.byte	0x04, 0x11
        /*0056*/ 	.short	(.L_26 - .L_25)
	.align		4
.L_25:
        /*0058*/ 	.word	index@(_ZN7cutlass13device_kernelIN5flash19enable_sm80_to_sm89INS1_16FlashAttnFwdSm80INS1_25CollectiveMainloopFwdSm80ILi4ELi1ELb0EN4cute5tupleIJNS5_1CILi128EEENS7_ILi96EEENS7_ILi64EEEEEELi64ENS_6half_tEfNS_4arch4Sm80ELb0ELb1ELb0ELb1ELb0ELb1ELb1ELb0EEENS1_21CollectiveEpilogueFwdINS6_IJS8_SA_S9_EEENS6_IJNS7_ILi1EEESI_SI_EEESC_SE_Li128ELb1ELb1ELb0ELb0EEENS1_19SingleTileSchedulerILb1ELb0ELb1ELi128EEEEEEEEEvNT_6ParamsE)
        /*005c*/ 	.word	0x00000000


	//----- nvinfo : EIATTR_REGCOUNT
	.align		4
.L_26:
        /*0060*/ 	.byte	0x04, 0x2f
        /*0062*/ 	.short	(.L_28 - .L_27)
	.align		4
.L_27:
        /*0064*/ 	.word	index@(_ZN7cutlass13device_kernelIN5flash19enable_sm80_to_sm89INS1_16FlashAttnFwdSm80INS1_25CollectiveMainloopFwdSm80ILi4ELi1ELb0EN4cute5tupleIJNS5_1CILi128EEENS7_ILi96EEENS7_ILi64EEEEEELi64ENS_6half_tEfNS_4arch4Sm80ELb0ELb1ELb0ELb1ELb0ELb0ELb1ELb0EEENS1_21CollectiveEpilogueFwdINS6_IJS8_SA_S9_EEENS6_IJNS7_ILi1EEESI_SI_EEESC_SE_Li128ELb1ELb1ELb0ELb0EEENS1_19SingleTileSchedulerILb1ELb0ELb1ELi128EEEEEEEEEvNT_6ParamsE)
        /*0068*/ 	.word	0x00000004


	//----- nvinfo : EIATTR_FRAME_SIZE
	.align		4
.L_28:
        /*006c*/ 	.byte	0x04, 0x11
        /*006e*/ 	.short	(.L_30 - .L_29)
	.align		4
.L_29:
        /*0070*/ 	.word	index@(_ZN7cutlass13device_kernelIN5flash19enable_sm80_to_sm89INS1_16FlashAttnFwdSm80INS1_25CollectiveMainloopFwdSm80ILi4ELi1ELb0EN4cute5tupleIJNS5_1CILi128EEENS7_ILi96EEENS7_ILi64EEEEEELi64ENS_6half_tEfNS_4arch4Sm80ELb0ELb1ELb0ELb1ELb0ELb0ELb1ELb0EEENS1_21CollectiveEpilogueFwdINS6_IJS8_SA_S9_EEENS6_IJNS7_ILi1EEESI_SI_EEESC_SE_Li128ELb1ELb1ELb0ELb0EEENS1_19SingleTileSchedulerILb1ELb0ELb1ELi128EEEEEEEEEvNT_6ParamsE)
        /*0074*/ 	.word	0x00000000


	//----- nvinfo : EIATTR_REGCOUNT
	.align		4
.L_30:
        /*0078*/ 	.byte	0x04, 0x2f
        /*007a*/ 	.short	(.L_32 - .L_31)
	.align		4
.L_31:
        /*007c*/ 	.word	index@(_ZN7cutlass13device_kernelIN5flash19enable_sm80_to_sm89INS1_16FlashAttnFwdSm80INS1_25CollectiveMainloopFwdSm80ILi4ELi1ELb0EN4cute5tupleIJNS5_1CILi128EEENS7_ILi96EEENS7_ILi64EEEEEELi64ENS_6half_tEfNS_4arch4Sm80ELb0ELb1ELb0ELb0ELb0ELb0ELb1ELb0EEENS1_21CollectiveEpilogueFwdINS6_IJS8_SA_S9_EEENS6_IJNS7_ILi1EEESI_SI_EEESC_SE_Li128ELb0ELb1ELb0ELb0EEENS1_19SingleTileSchedulerILb0ELb0ELb1ELi128EEEEEEEEEvNT_6ParamsE)
        /*0080*/ 	.word	0x00000004


	//----- nvinfo : EIATTR_FRAME_SIZE
	.align		4
.L_32:
        /*0084*/ 	.byte	0x04, 0x11
        /*0086*/ 	.short	(.L_34 - .L_33)
	.align		4
.L_33:
        /*0088*/ 	.word	index@(_ZN7cutlass13device_kernelIN5flash19enable_sm80_to_sm89INS1_16FlashAttnFwdSm80INS1_25CollectiveMainloopFwdSm80ILi4ELi1ELb0EN4cute5tupleIJNS5_1CILi128EEENS7_ILi96EEENS7_ILi64EEEEEELi64ENS_6half_tEfNS_4arch4Sm80ELb0ELb1ELb0ELb0ELb0ELb0ELb1ELb0EEENS1_21CollectiveEpilogueFwdINS6_IJS8_SA_S9_EEENS6_IJNS7_ILi1EEESI_SI_EEESC_SE_Li128ELb0ELb1ELb0ELb0EEENS1_19SingleTileSchedulerILb0ELb0ELb1ELi128EEEEEEEEEvNT_6ParamsE)
        /*008c*/ 	.word	0x00000000


	//----- nvinfo : EIATTR_REGCOUNT
	.align		4
.L_34:
        /*0090*/ 	.byte	0x04, 0x2f
        /*0092*/ 	.short	(.L_36 - .L_35)
	.align		4
.L_35:
        /*0094*/ 	.word	index@(_ZN7cutlass13device_kernelIN5flash19enable_sm80_to_sm89INS1_16FlashAttnFwdSm80INS1_25CollectiveMainloopFwdSm80ILi4ELi1ELb0EN4cute5tupleIJNS5_1CILi128EEENS7_ILi112EEENS7_ILi64EEEEEELi64ENS_6half_tEfNS_4arch4Sm80ELb0ELb0ELb0ELb1ELb0ELb1ELb1ELb0EEENS1_21CollectiveEpilogueFwdINS6_IJS8_SA_S9_EEENS6_IJNS7_ILi1EEESI_SI_EEESC_SE_Li128ELb1ELb1ELb0ELb0EEENS1_19SingleTileSchedulerILb1ELb0ELb1ELi128EEEEEEEEEvNT_6ParamsE)
        /*0098*/ 	.word	0x00000004


	//----- nvinfo : EIATTR_FRAME_SIZE
	.align		4
.L_36:
        /*009c*/ 	.byte	0x04, 0x11
        /*009e*/ 	.short	(.L_38 - .L_37)
	.align		4
.L_37:
        /*00a0*/ 	.word	index@(_ZN7cutlass13device_kernelIN5flash19enable_sm80_to_sm89INS1_16FlashAttnFwdSm80INS1_25CollectiveMainloopFwdSm80ILi4ELi1ELb0EN4cute5tupleIJNS5_1CILi128EEENS7_ILi112EEENS7_ILi64EEEEEELi64ENS_6half_tEfNS_4arch4Sm80ELb0ELb0ELb0ELb1ELb0ELb1ELb1ELb0EEENS1_21CollectiveEpilogueFwdINS6_IJS8_SA_S9_EEENS6_IJNS7_ILi1EEESI_SI_EEESC_SE_Li128ELb1ELb1ELb0ELb0EEENS1_19SingleTileSchedulerILb1ELb0ELb1ELi128EEEEEEEEEvNT_6ParamsE)
        /*00a4*/ 	.word	0x00000000


	//----- nvinfo : EIATTR_REGCOUNT
	.align		4
.L_38:
        /*00a8*/ 	.byte	0x04, 0x2f
        /*00aa*/ 	.short	(.L_40 - .L_39)
	.align		4
.L_39:
        /*00ac*/ 	.word	index@(_ZN7cutlass13device_kernelIN5flash19enable_sm80_to_sm89INS1_16FlashAttnFwdSm80INS1_25CollectiveMainloopFwdSm80ILi4ELi1ELb0EN4cute5tupleIJNS5_1CILi128EEENS7_ILi112EEENS7_ILi64EEEEEELi64ENS_6half_tEfNS_4arch4Sm80ELb0ELb0ELb0ELb1ELb0ELb0ELb1ELb0EEENS1_21CollectiveEpilogueFwdINS6_IJS8_SA_S9_EEENS6_IJNS7_ILi1EEESI_SI_EEESC_SE_Li128ELb1ELb1ELb0ELb0EEENS1_19SingleTileSchedulerILb1ELb0ELb1ELi128EEEEEEEEEvNT_6ParamsE)
        /*00b0*/ 	.word	0x00000004


	//----- nvinfo : EIATTR_FRAME_SIZE
	.align		4
.L_40:
        /*00b4*/ 	.byte	0x04, 0x11
        /*00b6*/ 	.short	(.L_42 - .L_41)
	.align		4
.L_41:
        /*00b8*/ 	.word	index@(_ZN7cutlass13device_kernelIN5flash19enable_sm80_to_sm89INS1_16FlashAttnFwdSm80INS1_25CollectiveMainloopFwdSm80ILi4ELi1ELb0EN4cute5tupleIJNS5_1CILi128EEENS7_ILi112EEENS7_ILi64EEEEEELi64ENS_6half_tEfNS_4arch4Sm80ELb0ELb0ELb0ELb1ELb0ELb0ELb1ELb0EEENS1_21CollectiveEpilogueFwdINS6_IJS8_SA_S9_EEENS6_IJNS7_ILi1EEESI_SI_EEESC_SE_Li128ELb1ELb1ELb0ELb0EEENS1_19SingleTileSchedulerILb1ELb0ELb1ELi128EEEEEEEEEvNT_6ParamsE)
        /*00bc*/ 	.word	0x00000000


	//----- nvinfo : EIATTR_REGCOUNT
	.align		4
.L_42:
        /*00c0*/ 	.byte	0x04, 0x2f
        /*00c2*/ 	.short	(.L_44 - .L_43)
	.align		4
.L_43:
        /*00c4*/ 	.word	index@(_ZN7cutlass13device_kernelIN5flash19enable_sm80_to_sm89INS1_16FlashAttnFwdSm80INS1_25CollectiveMainloopFwdSm80ILi4ELi1ELb0EN4cute5tupleIJNS5_1CILi128EEENS7_ILi112EEENS7_ILi64EEEEEELi64ENS_6half_tEfNS_4arch4Sm80ELb0ELb0ELb0ELb0ELb0ELb0ELb1ELb0EEENS1_21CollectiveEpilogueFwdINS6_IJS8_SA_S9_EEENS6_IJNS7_ILi1EEESI_SI_EEESC_SE_Li128ELb0ELb1ELb0ELb0EEENS1_19SingleTileSchedulerILb0ELb0ELb1ELi128EEEEEEEEEvNT_6ParamsE)
        /*00c8*/ 	.word	0x00000004


	//----- nvinfo : EIATTR_FRAME_SIZE
	.align		4
.L_44:
        /*00cc*/ 	.byte	0x04, 0x11
        /*00ce*/ 	.short	(.L_46 - .L_45)
	.align		4
.L_45:
        /*00d0*/ 	.word	index@(_ZN7cutlass13device_kernelIN5flash19enable_sm80_to_sm89INS1_16FlashAttnFwdSm80INS1_25CollectiveMainloopFwdSm80ILi4ELi1ELb0EN4cute5tupleIJNS5_1CILi128EEENS7_ILi112EEENS7_ILi64EEEEEELi64ENS_6half_tEfNS_4arch4Sm80ELb0ELb0ELb0ELb0ELb0ELb0ELb1ELb0EEENS1_21CollectiveEpilogueFwdINS6_IJS8_SA_S9_EEENS6_IJNS7_ILi1EEESI_SI_EEESC_SE_Li128ELb0ELb1ELb0ELb0EEENS1_19SingleTileSchedulerILb0ELb0ELb1ELi128EEEEEEEEEvNT_6ParamsE)
        /*00d4*/ 	.word	0x00000000


	//----- nvinfo : EIATTR_MIN_STACK_SIZE
	.align		4
.L_46:
        /*00d8*/ 	.byte	0x04, 0x12
        /*00da*/ 	.short	(.L_48 - .L_47)
	.align		4
.L_47:
        /*00dc*/ 	.word	index@(_ZN7cutlass13device_kernelIN5flash19enable_sm80_to_sm89INS1_16FlashAttnFwdSm80INS1_25CollectiveMainloopFwdSm80ILi4ELi1ELb0EN4cute5tupleIJNS5_1CILi128EEENS7_ILi112EEENS7_ILi64EEEEEELi64ENS_6half_tEfNS_4arch4Sm80ELb0ELb0ELb0ELb0ELb0ELb0ELb1ELb0EEENS1_21CollectiveEpilogueFwdINS6_IJS8_SA_S9_EEENS6_IJNS7_ILi1EEESI_SI_EEESC_SE_Li128ELb0ELb1ELb0ELb0EEENS1_19SingleTileSchedulerILb0ELb0ELb1ELi128EEEEEEEEEvNT_6ParamsE)
        /*00e0*/ 	.word	0x00000000


	//----- nvinfo : EIATTR_MIN_STACK_SIZE
	.align		4
.L_48:
        /*00e4*/ 	.byte	0x04, 0x12
        /*00e6*/ 	.short	(.L_50 - .L_49)
	.align		4
.L_49:
        /*00e8*/ 	.word	index@(_ZN7cutlass13device_kernelIN5flash19enable_sm80_to_sm89INS1_16FlashAttnFwdSm80INS1_25CollectiveMainloopFwdSm80ILi4ELi1ELb0EN4cute5tupleIJNS5_1CILi128EEENS7_ILi112EEENS7_ILi64EEEEEELi64ENS_6half_tEfNS_4arch4Sm80ELb0ELb0ELb0ELb1ELb0ELb0ELb1ELb0EEENS1_21CollectiveEpilogueFwdINS6_IJS8_SA_S9_EEENS6_IJNS7_ILi1EEESI_SI_EEESC_SE_Li128ELb1ELb1ELb0ELb0EEENS1_19SingleTileSchedulerILb1ELb0ELb1ELi128EEEEEEEEEvNT_6ParamsE)
        /*00ec*/ 	.word	0x00000000


	//----- nvinfo : EIATTR_MIN_STACK_SIZE
	.align		4
.L_50:
        /*00f0*/ 	.byte	0x04, 0x12
        /*00f2*/ 	.short	(.L_52 - .L_51)
	.align		4
.L_51:
        /*00f4*/ 	.word	index@(_ZN7cutlass13device_kernelIN5flash19enable_sm80_to_sm89INS1_16FlashAttnFwdSm80INS1_25CollectiveMainloopFwdSm80ILi4ELi1ELb0EN4cute5tupleIJNS5_1CILi128EEENS7_ILi112EEENS7_ILi64EEEEEELi64ENS_6half_tEfNS_4arch4Sm80ELb0ELb0ELb0ELb1ELb0ELb1ELb1ELb0EEENS1_21CollectiveEpilogueFwdINS6_IJS8_SA_S9_EEENS6_IJNS7_ILi1EEESI_SI_EEESC_SE_Li128ELb1ELb1ELb0ELb0EEENS1_19SingleTileSchedulerILb1ELb0ELb1ELi128EEEEEEEEEvNT_6ParamsE)
        /*00f8*/ 	.word	0x00000000


	//----- nvinfo : EIATTR_MIN_STACK_SIZE
	.align		4
.L_52:
        /*00fc*/ 	.byte	0x04, 0x12
        /*00fe*/ 	.short	(.L_54 - .L_53)
	.align		4
.L_53:
        /*0100*/ 	.word	index@(_ZN7cutlass13device_kernelIN5flash19enable_sm80_to_sm89INS1_16FlashAttnFwdSm80INS1_25CollectiveMainloopFwdSm80ILi4ELi1ELb0EN4cute5tupleIJNS5_1CILi128EEENS7_ILi96EEENS7_ILi64EEEEEELi64ENS_6half_tEfNS_4arch4Sm80ELb0ELb1ELb0ELb0ELb0ELb0ELb1ELb0EEENS1_21CollectiveEpilogueFwdINS6_IJS8_SA_S9_EEENS6_IJNS7_ILi1EEESI_SI_EEESC_SE_Li128ELb0ELb1ELb0ELb0EEENS1_19SingleTileSchedulerILb0ELb0ELb1ELi128EEEEEEEEEvNT_6ParamsE)
        /*0104*/ 	.word	0x00000000


	//----- nvinfo : EIATTR_MIN_STACK_SIZE
	.align		4
.L_54:
        /*0108*/ 	.byte	0x04, 0x12
        /*010a*/ 	.short	(.L_56 - .L_55)
	.align		4
.L_55:
        /*010c*/ 	.word	index@(_ZN7cutlass13device_kernelIN5flash19enable_sm80_to_sm89INS1_16FlashAttnFwdSm80INS1_25CollectiveMainloopFwdSm80ILi4ELi1ELb0EN4cute5tupleIJNS5_1CILi128EEENS7_ILi96EEENS7_ILi64EEEEEELi64ENS_6half_tEfNS_4arch4Sm80ELb0ELb1ELb0ELb1ELb0ELb0ELb1ELb0EEENS1_21CollectiveEpilogueFwdINS6_IJS8_SA_S9_EEENS6_IJNS7_ILi1EEESI_SI_EEESC_SE_Li128ELb1ELb1ELb0ELb0EEENS1_19SingleTileSchedulerILb1ELb0ELb1ELi128EEEEEEEEEvNT_6ParamsE)
        /*0110*/ 	.word	0x00000000


	//----- nvinfo : EIATTR_MIN_STACK_SIZE
	.align		4
.L_56:
        /*0114*/ 	.byte	0x04, 0x12
        /*0116*/ 	.short	(.L_58 - .L_57)
	.align		4
.L_57:
        /*0118*/ 	.word	index@(_ZN7cutlass13device_kernelIN5flash19enable_sm80_to_sm89INS1_16FlashAttnFwdSm80INS1_25CollectiveMainloopFwdSm80ILi4ELi1ELb0EN4cute5tupleIJNS5_1CILi128EEENS7_ILi96EEENS7_ILi64EEEEEELi64ENS_6half_tEfNS_4arch4Sm80ELb0ELb1ELb0ELb1ELb0ELb1ELb1ELb0EEENS1_21CollectiveEpilogueFwdINS6_IJS8_SA_S9_EEENS6_IJNS7_ILi1EEESI_SI_EEESC_SE_Li128ELb1ELb1ELb0ELb0EEENS1_19SingleTileSchedulerILb1ELb0ELb1ELi128EEEEEEEEEvNT_6ParamsE)
        /*011c*/ 	.word	0x00000000


	//----- nvinfo : EIATTR_MIN_STACK_SIZE
	.align		4
.L_58:
        /*0120*/ 	.byte	0x04, 0x12
        /*0122*/ 	.short	(.L_60 - .L_59)
	.align		4
.L_59:
        /*0124*/ 	.word	index@(_ZN7cutlass13device_kernelIN5flash19enable_sm80_to_sm89INS1_16FlashAttnFwdSm80INS1_25CollectiveMainloopFwdSm80ILi4ELi1ELb0EN4cute5tupleIJNS5_1CILi128EEENS7_ILi112EEENS7_ILi64EEEEEELi64ENS_6half_tEfNS_4arch4Sm80ELb1ELb0ELb0ELb0ELb0ELb0ELb1ELb0EEENS1_21CollectiveEpilogueFwdINS6_IJS8_SA_S9_EEENS6_IJNS7_ILi1EEESI_SI_EEESC_SE_Li128ELb0ELb1ELb0ELb0EEENS1_30DynamicPersistentTileSchedulerILi128ELi128ELb0ELb1ELb0EEEEEEEEEvNT_6ParamsE)
        /*0128*/ 	.word	0x00000000


	//----- nvinfo : EIATTR_MIN_STACK_SIZE
	.align		4
.L_60:
        /*012c*/ 	.byte	0x04, 0x12
        /*012e*/ 	.short	(.L_62 - .L_61)
	.align		4
.L_61:
        /*0130*/ 	.word	index@(_ZN7cutlass13device_kernelIN5flash19enable_sm80_to_sm89INS1_16FlashAttnFwdSm80INS1_25CollectiveMainloopFwdSm80ILi4ELi1ELb0EN4cute5tupleIJNS5_1CILi128EEENS7_ILi112EEENS7_ILi64EEEEEELi64ENS_6half_tEfNS_4arch4Sm80ELb1ELb0ELb0ELb1ELb0ELb0ELb1ELb0EEENS1_21CollectiveEpilogueFwdINS6_IJS8_SA_S9_EEENS6_IJNS7_ILi1EEESI_SI_EEESC_SE_Li128ELb1ELb1ELb0ELb0EEENS1_19SingleTileSchedulerILb1ELb0ELb1ELi128EEEEEEEEEvNT_6ParamsE)
        /*0134*/ 	.word	0x00000000


	//----- nvinfo : EIATTR_MIN_STACK_SIZE
	.align		4
.L_62:
        /*0138*/ 	.byte	0x04, 0x12
        /*013a*/ 	.short	(.L_64 - .L_63)
	.align		4
.L_63:
        /*013c*/ 	.word	index@(_ZN7cutlass13device_kernelIN5flash19enable_sm80_to_sm89INS1_16FlashAttnFwdSm80INS1_25CollectiveMainloopFwdSm80ILi4ELi1ELb0EN4cute5tupleIJNS5_1CILi128EEENS7_ILi112EEENS7_ILi64EEEEEELi64ENS_6half_tEfNS_4arch4Sm80ELb1ELb0ELb0ELb1ELb0ELb1ELb1ELb0EEENS1_21CollectiveEpilogueFwdINS6_IJS8_SA_S9_EEENS6_IJNS7_ILi1EEESI_SI_EEESC_SE_Li128ELb1ELb1ELb0ELb0EEENS1_19SingleTileSchedulerILb1ELb0ELb1ELi128EEEEEEEEEvNT_6ParamsE)
        /*0140*/ 	.word	0x00000000
.L_64:


//--------------------- .nv.compat                --------------------------
	.section	.nv.compat,"",@"SHT_CUDA_COMPAT_INFO"
	.align	4
        /*0000*/ 	.byte	0x02, 0x09, 0x01, 0x00, 0x02, 0x02, 0x01, 0x00, 0x02, 0x05, 0x05, 0x00, 0x03, 0x07, 0x01, 0x01
        /*0010*/ 	.byte	0x02, 0x03, 0x00, 0x00, 0x02, 0x06, 0x01, 0x00, 0x04, 0x0b, 0x08, 0x00, 0x00, 0x00, 0x00, 0x00
        /*0020*/ 	.byte	0x00, 0x00, 0x00, 0x00


//--------------------- .nv.info._ZN7cutlass13device_kernelIN5flash19enable_sm80_to_sm89INS1_16FlashAttnFwdSm80INS1_25CollectiveMainloopFwdSm80ILi4ELi1ELb0EN4cute5tupleIJNS5_1CILi128EEENS7_ILi112EEENS7_ILi64EEEEEELi64ENS_6half_tEfNS_4arch4Sm80ELb0ELb0ELb0ELb0ELb0ELb0ELb1ELb0EEENS1_21CollectiveEpilogueFwdINS6_IJS8_SA_S9_EEENS6_IJNS7_ILi1EEESI_SI_EEESC_SE_Li128ELb0ELb1ELb0ELb0EEENS1_19SingleTileSchedulerILb0ELb0ELb1ELi128EEEEEEEEEvNT_6ParamsE --------------------------
	.section	.nv.info._ZN7cutlass13device_kernelIN5flash19enable_sm80_to_sm89INS1_16FlashAttnFwdSm80INS1_25CollectiveMainloopFwdSm80ILi4ELi1ELb0EN4cute5tupleIJNS5_1CILi128EEENS7_ILi112EEENS7_ILi64EEEEEELi64ENS_6half_tEfNS_4arch4Sm80ELb0ELb0ELb0ELb0ELb0ELb0ELb1ELb0EEENS1_21CollectiveEpilogueFwdINS6_IJS8_SA_S9_EEENS6_IJNS7_ILi1EEESI_SI_EEESC_SE_Li128ELb0ELb1ELb0ELb0EEENS1_19SingleTileSchedulerILb0ELb0ELb1ELi128EEEEEEEEEvNT_6ParamsE,"",@"SHT_CUDA_INFO"
	.sectionflags	@""
	.align	4


	//----- nvinfo : EIATTR_CUDA_API_VERSION
	.align		4
        /*0000*/ 	.byte	0x04, 0x37
        /*0002*/ 	.short	(.L_66 - .L_65)
.L_65:
        /*0004*/ 	.word	0x00000082


	//----- nvinfo : EIATTR_KPARAM_INFO
	.align		4
.L_66:
        /*0008*/ 	.byte	0x04, 0x17
        /*000a*/ 	.short	(.L_68 - .L_67)
.L_67:
        /*000c*/ 	.word	0x00000000
        /*0010*/ 	.short	0x0000
        /*0012*/ 	.short	0x0000
        /*0014*/ 	.byte	0x00, 0xf0, 0x61, 0x10


	//----- nvinfo : EIATTR_SPARSE_MMA_MASK
	.align		4
.L_68:
        /*0018*/ 	.byte	0x03, 0x50
        /*001a*/ 	.short	0x0000


	//----- nvinfo : EIATTR_MAXREG_COUNT
	.align		4
        /*001c*/ 	.byte	0x03, 0x1b
        /*001e*/ 	.short	0x00ff


	//----- nvinfo : EIATTR_MERCURY_ISA_VERSION
	.align		4
        /*0020*/ 	.byte	0x03, 0x5f
        /*0022*/ 	.short	0x0101


	//----- nvinfo : EIATTR_EXIT_INSTR_OFFSETS
	.align		4
        /*0024*/ 	.byte	0x04, 0x1c
        /*0026*/ 	.short	(.L_70 - .L_69)


	//   ....[0]....
.L_69:
        /*0028*/ 	.word	0x00000010


	//----- nvinfo : EIATTR_MAX_THREADS
	.align		4
.L_70:
        /*002c*/ 	.byte	0x04, 0x05
        /*002e*/ 	.short	(.L_72 - .L_71)
.L_71:
        /*0030*/ 	.word	0x00000080
        /*0034*/ 	.word	0x00000001
        /*0038*/ 	.word	0x00000001


	//----- nvinfo : EIATTR_CBANK_PARAM_SIZE
	.align		4
.L_72:
        /*003c*/ 	.byte	0x03, 0x19
        /*003e*/ 	.short	0x0418


	//----- nvinfo : EIATTR_PARAM_CBANK
	.align		4
        /*0040*/ 	.byte	0x04, 0x0a
        /*0042*/ 	.short	(.L_74 - .L_73)
	.align		4
.L_73:
        /*0044*/ 	.word	index@(.nv.constant0._ZN7cutlass13device_kernelIN5flash19enable_sm80_to_sm89INS1_16FlashAttnFwdSm80INS1_25CollectiveMainloopFwdSm80ILi4ELi1ELb0EN4cute5tupleIJNS5_1CILi128EEENS7_ILi112EEENS7_ILi64EEEEEELi64ENS_6half_tEfNS_4arch4Sm80ELb0ELb0ELb0ELb0ELb0ELb0ELb1ELb0EEENS1_21CollectiveEpilogueFwdINS6_IJS8_SA_S9_EEENS6_IJNS7_ILi1EEESI_SI_EEESC_SE_Li128ELb0ELb1ELb0ELb0EEENS1_19SingleTileSchedulerILb0ELb0ELb1ELi128EEEEEEEEEvNT_6ParamsE)
        /*0048*/ 	.short	0x0210
        /*004a*/ 	.short	0x0418


	//----- nvinfo : EIATTR_SW_WAR
	.align		4
.L_74:
        /*004c*/ 	.byte	0x04, 0x36
        /*004e*/ 	.short	(.L_76 - .L_75)
.L_75:
        /*0050*/ 	.word	0x00000008
.L_76:


//--------------------- .nv.info._ZN7cutlass13device_kernelIN5flash19enable_sm80_to_sm89INS1_16FlashAttnFwdSm80INS1_25CollectiveMainloopFwdSm80ILi4ELi1ELb0EN4cute5tupleIJNS5_1CILi128EEENS7_ILi112EEENS7_ILi64EEEEEELi64ENS_6half_tEfNS_4arch4Sm80ELb0ELb0ELb0ELb1ELb0ELb0ELb1ELb0EEENS1_21CollectiveEpilogueFwdINS6_IJS8_SA_S9_EEENS6_IJNS7_ILi1EEESI_SI_EEESC_SE_Li128ELb1ELb1ELb0ELb0EEENS1_19SingleTileSchedulerILb1ELb0ELb1ELi128EEEEEEEEEvNT_6ParamsE --------------------------
	.section	.nv.info._ZN7cutlass13device_kernelIN5flash19enable_sm80_to_sm89INS1_16FlashAttnFwdSm80INS1_25CollectiveMainloopFwdSm80ILi4ELi1ELb0EN4cute5tupleIJNS5_1CILi128EEENS7_ILi112EEENS7_ILi64EEEEEELi64ENS_6half_tEfNS_4arch4Sm80ELb0ELb0ELb0ELb1ELb0ELb0ELb1ELb0EEENS1_21CollectiveEpilogueFwdINS6_IJS8_SA_S9_EEENS6_IJNS7_ILi1EEESI_SI_EEESC_SE_Li128ELb1ELb1ELb0ELb0EEENS1_19SingleTileSchedulerILb1ELb0ELb1ELi128EEEEEEEEEvNT_6ParamsE,"",@"SHT_CUDA_INFO"
	.sectionflags	@""
	.align	4


	//----- nvinfo : EIATTR_CUDA_API_VERSION
	.align		4
        /*0000*/ 	.byte	0x04, 0x37
        /*0002*/ 	.short	(.L_78 - .L_77)
.L_77:
        /*0004*/ 	.word	0x00000082


	//----- nvinfo : EIATTR_KPARAM_INFO
	.align		4
.L_78:
        /*0008*/ 	.byte	0x04, 0x17
        /*000a*/ 	.short	(.L_80 - .L_79)
.L_79:
        /*000c*/ 	.word	0x00000000
        /*0010*/ 	.short	0x0000
        /*0012*/ 	.short	0x0000
        /*0014*/ 	.byte	0x00, 0xf0, 0x61, 0x10


	//----- nvinfo : EIATTR_SPARSE_MMA_MASK
	.align		4
.L_80:
        /*0018*/ 	.byte	0x03, 0x50
        /*001a*/ 	.short	0x0000


	//----- nvinfo : EIATTR_MAXREG_COUNT
	.align		4
        /*001c*/ 	.byte	0x03, 0x1b
        /*001e*/ 	.short	0x00ff


	//----- nvinfo : EIATTR_MERCURY_ISA_VERSION
	.align		4
        /*0020*/ 	.byte	0x03, 0x5f
        /*0022*/ 	.short	0x0101


	//----- nvinfo : EIATTR_EXIT_INSTR_OFFSETS
	.align		4
        /*0024*/ 	.byte	0x04, 0x1c
        /*0026*/ 	.short	(.L_82 - .L_81)


	//   ....[0]....
.L_81:
        /*0028*/ 	.word	0x00000010


	//----- nvinfo : EIATTR_MAX_THREADS
	.align		4
.L_82:
        /*002c*/ 	.byte	0x04, 0x05
        /*002e*/ 	.short	(.L_84 - .L_83)
.L_83:
        /*0030*/ 	.word	0x00000080
        /*0034*/ 	.word	0x00000001
        /*0038*/ 	.word	0x00000001


	//----- nvinfo : EIATTR_CBANK_PARAM_SIZE
	.align		4
.L_84:
        /*003c*/ 	.byte	0x03, 0x19
        /*003e*/ 	.short	0x0418


	//----- nvinfo : EIATTR_PARAM_CBANK
	.align		4
        /*0040*/ 	.byte	0x04, 0x0a
        /*0042*/ 	.short	(.L_86 - .L_85)
	.align		4
.L_85:
        /*0044*/ 	.word	index@(.nv.constant0._ZN7cutlass13device_kernelIN5flash19enable_sm80_to_sm89INS1_16FlashAttnFwdSm80INS1_25CollectiveMainloopFwdSm80ILi4ELi1ELb0EN4cute5tupleIJNS5_1CILi128EEENS7_ILi112EEENS7_ILi64EEEEEELi64ENS_6half_tEfNS_4arch4Sm80ELb0ELb0ELb0ELb1ELb0ELb0ELb1ELb0EEENS1_21CollectiveEpilogueFwdINS6_IJS8_SA_S9_EEENS6_IJNS7_ILi1EEESI_SI_EEESC_SE_Li128ELb1ELb1ELb0ELb0EEENS1_19SingleTileSchedulerILb1ELb0ELb1ELi128EEEEEEEEEvNT_6ParamsE)
        /*0048*/ 	.short	0x0210
        /*004a*/ 	.short	0x0418


	//----- nvinfo : EIATTR_SW_WAR
	.align		4
.L_86:
        /*004c*/ 	.byte	0x04, 0x36
        /*004e*/ 	.short	(.L_88 - .L_87)
.L_87:
        /*0050*/ 	.word	0x00000008
.L_88:


//--------------------- .nv.info._ZN7cutlass13device_kernelIN5flash19enable_sm80_to_sm89INS1_16FlashAttnFwdSm80INS1_25CollectiveMainloopFwdSm80ILi4ELi1ELb0EN4cute5tupleIJNS5_1CILi128EEENS7_ILi112EEENS7_ILi64EEEEEELi64ENS_6half_tEfNS_4arch4Sm80ELb0ELb0ELb0ELb1ELb0ELb1ELb1ELb0EEENS1_21CollectiveEpilogueFwdINS6_IJS8_SA_S9_EEENS6_IJNS7_ILi1EEESI_SI_EEESC_SE_Li128ELb1ELb1ELb0ELb0EEENS1_19SingleTileSchedulerILb1ELb0ELb1ELi128EEEEEEEEEvNT_6ParamsE --------------------------
	.section	.nv.info._ZN7cutlass13device_kernelIN5flash19enable_sm80_to_sm89INS1_16FlashAttnFwdSm80INS1_25CollectiveMainloopFwdSm80ILi4ELi1ELb0EN4cute5tupleIJNS5_1CILi128EEENS7_ILi112EEENS7_ILi64EEEEEELi64ENS_6half_tEfNS_4arch4Sm80ELb0ELb0ELb0ELb1ELb0ELb1ELb1ELb0EEENS1_21CollectiveEpilogueFwdINS6_IJS8_SA_S9_EEENS6_IJNS7_ILi1EEESI_SI_EEESC_SE_Li128ELb1ELb1ELb0ELb0EEENS1_19SingleTileSchedulerILb1ELb0ELb1ELi128EEEEEEEEEvNT_6ParamsE,"",@"SHT_CUDA_INFO"
	.sectionflags	@""
	.align	4


	//----- nvinfo : EIATTR_CUDA_API_VERSION
	.align		4
        /*0000*/ 	.byte	0x04, 0x37
        /*0002*/ 	.short	(.L_90 - .L_89)
.L_89:
        /*0004*/ 	.word	0x00000082


	//----- nvinfo : EIATTR_KPARAM_INFO
	.align		4
.L_90:
        /*0008*/ 	.byte	0x04, 0x17
        /*000a*/ 	.short	(.L_92 - .L_91)
.L_91:
        /*000c*/ 	.word	0x00000000
        /*0010*/ 	.short	0x0000
        /*0012*/ 	.short	0x0000
        /*0014*/ 	.byte	0x00, 0xf0, 0x61, 0x10


	//----- nvinfo : EIATTR_SPARSE_MMA_MASK
	.align		4
.L_92:
        /*0018*/ 	.byte	0x03, 0x50
        /*001a*/ 	.short	0x0000


	//----- nvinfo : EIATTR_MAXREG_COUNT
	.align		4
        /*001c*/ 	.byte	0x03, 0x1b
        /*001e*/ 	.short	0x00ff


	//----- nvinfo : EIATTR_MERCURY_ISA_VERSION
	.align		4
        /*0020*/ 	.byte	0x03, 0x5f
        /*0022*/ 	.short	0x0101


	//----- nvinfo : EIATTR_EXIT_INSTR_OFFSETS
	.align		4
        /*0024*/ 	.byte	0x04, 0x1c
        /*0026*/ 	.short	(.L_94 - .L_93)


	//   ....[0]....
.L_93:
        /*0028*/ 	.word	0x00000010


	//----- nvinfo : EIATTR_MAX_THREADS
	.align		4
.L_94:
        /*002c*/ 	.byte	0x04, 0x05
        /*002e*/ 	.short	(.L_96 - .L_95)
.L_95:
        /*0030*/ 	.word	0x00000080
        /*0034*/ 	.word	0x00000001
        /*0038*/ 	.word	0x00000001


	//----- nvinfo : EIATTR_CBANK_PARAM_SIZE
	.align		4
.L_96:
        /*003c*/ 	.byte	0x03, 0x19
        /*003e*/ 	.short	0x0418


	//----- nvinfo : EIATTR_PARAM_CBANK
	.align		4
        /*0040*/ 	.byte	0x04, 0x0a
        /*0042*/ 	.short	(.L_98 - .L_97)
	.align		4
.L_97:
        /*0044*/ 	.word	index@(.nv.constant0._ZN7cutlass13device_kernelIN5flash19enable_sm80_to_sm89INS1_16FlashAttnFwdSm80INS1_25CollectiveMainloopFwdSm80ILi4ELi1ELb0EN4cute5tupleIJNS5_1CILi128EEENS7_ILi112EEENS7_ILi64EEEEEELi64ENS_6half_tEfNS_4arch4Sm80ELb0ELb0ELb0ELb1ELb0ELb1ELb1ELb0EEENS1_21CollectiveEpilogueFwdINS6_IJS8_SA_S9_EEENS6_IJNS7_ILi1EEESI_SI_EEESC_SE_Li128ELb1ELb1ELb0ELb0EEENS1_19SingleTileSchedulerILb1ELb0ELb1ELi128EEEEEEEEEvNT_6ParamsE)
        /*0048*/ 	.short	0x0210
        /*004a*/ 	.short	0x0418


	//----- nvinfo : EIATTR_SW_WAR
	.align		4
.L_98:
        /*004c*/ 	.byte	0x04, 0x36
        /*004e*/ 	.short	(.L_100 - .L_99)
.L_99:
        /*0050*/ 	.word	0x00000008
.L_100:


//--------------------- .nv.info._ZN7cutlass13device_kernelIN5flash19enable_sm80_to_sm89INS1_16FlashAttnFwdSm80INS1_25CollectiveMainloopFwdSm80ILi4ELi1ELb0EN4cute5tupleIJNS5_1CILi128EEENS7_ILi96EEENS7_ILi64EEEEEELi64ENS_6half_tEfNS_4arch4Sm80ELb0ELb1ELb0ELb0ELb0ELb0ELb1ELb0EEENS1_21CollectiveEpilogueFwdINS6_IJS8_SA_S9_EEENS6_IJNS7_ILi1EEESI_SI_EEESC_SE_Li128ELb0ELb1ELb0ELb0EEENS1_19SingleTileSchedulerILb0ELb0ELb1ELi128EEEEEEEEEvNT_6ParamsE --------------------------
	.section	.nv.info._ZN7cutlass13device_kernelIN5flash19enable_sm80_to_sm89INS1_16FlashAttnFwdSm80INS1_25CollectiveMainloopFwdSm80ILi4ELi1ELb0EN4cute5tupleIJNS5_1CILi128EEENS7_ILi96EEENS7_ILi64EEEEEELi64ENS_6half_tEfNS_4arch4Sm80ELb0ELb1ELb0ELb0ELb0ELb0ELb1ELb0EEENS1_21CollectiveEpilogueFwdINS6_IJS8_SA_S9_EEENS6_IJNS7_ILi1EEESI_SI_EEESC_SE_Li128ELb0ELb1ELb0ELb0EEENS1_19SingleTileSchedulerILb0ELb0ELb1ELi128EEEEEEEEEvNT_6ParamsE,"",@"SHT_CUDA_INFO"
	.sectionflags	@""
	.align	4


	//----- nvinfo : EIATTR_CUDA_API_VERSION
	.align		4
        /*0000*/ 	.byte	0x04, 0x37
        /*0002*/ 	.short	(.L_102 - .L_101)
.L_101:
        /*0004*/ 	.word	0x00000082


	//----- nvinfo : EIATTR_KPARAM_INFO
	.align		4
.L_102:
        /*0008*/ 	.byte	0x04, 0x17
        /*000a*/ 	.short	(.L_104 - .L_103)
.L_103:
        /*000c*/ 	.word	0x00000000
        /*0010*/ 	.short	0x0000
        /*0012*/ 	.short	0x0000
        /*0014*/ 	.byte	0x00, 0xf0, 0x61, 0x10


	//----- nvinfo : EIATTR_SPARSE_MMA_MASK
	.align		4
.L_104:
        /*0018*/ 	.byte	0x03, 0x50
        /*001a*/ 	.short	0x0000


	//----- nvinfo : EIATTR_MAXREG_COUNT
	.align		4
        /*001c*/ 	.byte	0x03, 0x1b
        /*001e*/ 	.short	0x00ff


	//----- nvinfo : EIATTR_MERCURY_ISA_VERSION
	.align		4
        /*0020*/ 	.byte	0x03, 0x5f
        /*0022*/ 	.short	0x0101


	//----- nvinfo : EIATTR_EXIT_INSTR_OFFSETS
	.align		4
        /*0024*/ 	.byte	0x04, 0x1c
        /*0026*/ 	.short	(.L_106 - .L_105)


	//   ....[0]....
.L_105:
        /*0028*/ 	.word	0x00000010


	//----- nvinfo : EIATTR_MAX_THREADS
	.align		4
.L_106:
        /*002c*/ 	.byte	0x04, 0x05
        /*002e*/ 	.short	(.L_108 - .L_107)
.L_107:
        /*0030*/ 	.word	0x00000080
        /*0034*/ 	.word	0x00000001
        /*0038*/ 	.word	0x00000001


	//----- nvinfo : EIATTR_CBANK_PARAM_SIZE
	.align		4
.L_108:
        /*003c*/ 	.byte	0x03, 0x19
        /*003e*/ 	.short	0x0418


	//----- nvinfo : EIATTR_PARAM_CBANK
	.align		4
        /*0040*/ 	.byte	0x04, 0x0a
        /*0042*/ 	.short	(.L_110 - .L_109)
	.align		4
.L_109:
        /*0044*/ 	.word	index@(.nv.constant0._ZN7cutlass13device_kernelIN5flash19enable_sm80_to_sm89INS1_16FlashAttnFwdSm80INS1_25CollectiveMainloopFwdSm80ILi4ELi1ELb0EN4cute5tupleIJNS5_1CILi128EEENS7_ILi96EEENS7_ILi64EEEEEELi64ENS_6half_tEfNS_4arch4Sm80ELb0ELb1ELb0ELb0ELb0ELb0ELb1ELb0EEENS1_21CollectiveEpilogueFwdINS6_IJS8_SA_S9_EEENS6_IJNS7_ILi1EEESI_SI_EEESC_SE_Li128ELb0ELb1ELb0ELb0EEENS1_19SingleTileSchedulerILb0ELb0ELb1ELi128EEEEEEEEEvNT_6ParamsE)
        /*0048*/ 	.short	0x0210
        /*004a*/ 	.short	0x0418


	//----- nvinfo : EIATTR_SW_WAR
	.align		4
.L_110:
        /*004c*/ 	.byte	0x04, 0x36
        /*004e*/ 	.short	(.L_112 - .L_111)
.L_111:
        /*0050*/ 	.word	0x00000008
.L_112:


//--------------------- .nv.info._ZN7cutlass13device_kernelIN5flash19enable_sm80_to_sm89INS1_16FlashAttnFwdSm80INS1_25CollectiveMainloopFwdSm80ILi4ELi1ELb0EN4cute5tupleIJNS5_1CILi128EEENS7_ILi96EEENS7_ILi64EEEEEELi64ENS_6half_tEfNS_4arch4Sm80ELb0ELb1ELb0ELb1ELb0ELb0ELb1ELb0EEENS1_21CollectiveEpilogueFwdINS6_IJS8_SA_S9_EEENS6_IJNS7_ILi1EEESI_SI_EEESC_SE_Li128ELb1ELb1ELb0ELb0EEENS1_19SingleTileSchedulerILb1ELb0ELb1ELi128EEEEEEEEEvNT_6ParamsE --------------------------
	.section	.nv.info._ZN7cutlass13device_kernelIN5flash19enable_sm80_to_sm89INS1_16FlashAttnFwdSm80INS1_25CollectiveMainloopFwdSm80ILi4ELi1ELb0EN4cute5tupleIJNS5_1CILi128EEENS7_ILi96EEENS7_ILi64EEEEEELi64ENS_6half_tEfNS_4arch4Sm80ELb0ELb1ELb0ELb1ELb0ELb0ELb1ELb0EEENS1_21CollectiveEpilogueFwdINS6_IJS8_SA_S9_EEENS6_IJNS7_ILi1EEESI_SI_EEESC_SE_Li128ELb1ELb1ELb0ELb0EEENS1_19SingleTileSchedulerILb1ELb0ELb1ELi128EEEEEEEEEvNT_6ParamsE,"",@"SHT_CUDA_INFO"
	.sectionflags	@""
	.align	4


	//----- nvinfo : EIATTR_CUDA_API_VERSION
	.align		4
        /*0000*/ 	.byte	0x04, 0x37
        /*0002*/ 	.short	(.L_114 - .L_113)
.L_113:
        /*0004*/ 	.word	0x00000082


	//----- nvinfo : EIATTR_KPARAM_INFO
	.align		4
.L_114:
        /*0008*/ 	.byte	0x04, 0x17
        /*000a*/ 	.short	(.L_116 - .L_115)
.L_115:
        /*000c*/ 	.word	0x00000000
        /*0010*/ 	.short	0x0000
        /*0012*/ 	.short	0x0000
        /*0014*/ 	.byte	0x00, 0xf0, 0x61, 0x10


	//----- nvinfo : EIATTR_SPARSE_MMA_MASK
	.align		4
.L_116:
        /*0018*/ 	.byte	0x03, 0x50
        /*001a*/ 	.short	0x0000


	//----- nvinfo : EIATTR_MAXREG_COUNT
	.align		4
        /*001c*/ 	.byte	0x03, 0x1b
        /*001e*/ 	.short	0x00ff


	//----- nvinfo : EIATTR_MERCURY_ISA_VERSION
	.align		4
        /*0020*/ 	.byte	0x03, 0x5f
        /*0022*/ 	.short	0x0101


	//----- nvinfo : EIATTR_EXIT_INSTR_OFFSETS
	.align		4
        /*0024*/ 	.byte	0x04, 0x1c
        /*0026*/ 	.short	(.L_118 - .L_117)


	//   ....[0]....
.L_117:
        /*0028*/ 	.word	0x00000010


	//----- nvinfo : EIATTR_MAX_THREADS
	.align		4
.L_118:
        /*002c*/ 	.byte	0x04, 0x05
        /*002e*/ 	.short	(.L_120 - .L_119)
.L_119:
        /*0030*/ 	.word	0x00000080
        /*0034*/ 	.word	0x00000001
        /*0038*/ 	.word	0x00000001


	//----- nvinfo : EIATTR_CBANK_PARAM_SIZE
	.align		4
.L_120:
        /*003c*/ 	.byte	0x03, 0x19
        /*003e*/ 	.short	0x0418


	//----- nvinfo : EIATTR_PARAM_CBANK
	.align		4
        /*0040*/ 	.byte	0x04, 0x0a
        /*0042*/ 	.short	(.L_122 - .L_121)
	.align		4
.L_121:
        /*0044*/ 	.word	index@(.nv.constant0._ZN7cutlass13device_kernelIN5flash19enable_sm80_to_sm89INS1_16FlashAttnFwdSm80INS1_25CollectiveMainloopFwdSm80ILi4ELi1ELb0EN4cute5tupleIJNS5_1CILi128EEENS7_ILi96EEENS7_ILi64EEEEEELi64ENS_6half_tEfNS_4arch4Sm80ELb0ELb1ELb0ELb1ELb0ELb0ELb1ELb0EEENS1_21CollectiveEpilogueFwdINS6_IJS8_SA_S9_EEENS6_IJNS7_ILi1EEESI_SI_EEESC_SE_Li128ELb1ELb1ELb0ELb0EEENS1_19SingleTileSchedulerILb1ELb0ELb1ELi128EEEEEEEEEvNT_6ParamsE)
        /*0048*/ 	.short	0x0210
        /*004a*/ 	.short	0x0418


	//----- nvinfo : EIATTR_SW_WAR
	.align		4
.L_122:
        /*004c*/ 	.byte	0x04, 0x36
        /*004e*/ 	.short	(.L_124 - .L_123)
.L_123:
        /*0050*/ 	.word	0x00000008
.L_124:


//--------------------- .nv.info._ZN7cutlass13device_kernelIN5flash19enable_sm80_to_sm89INS1_16FlashAttnFwdSm80INS1_25CollectiveMainloopFwdSm80ILi4ELi1ELb0EN4cute5tupleIJNS5_1CILi128EEENS7_ILi96EEENS7_ILi64EEEEEELi64ENS_6half_tEfNS_4arch4Sm80ELb0ELb1ELb0ELb1ELb0ELb1ELb1ELb0EEENS1_21CollectiveEpilogueFwdINS6_IJS8_SA_S9_EEENS6_IJNS7_ILi1EEESI_SI_EEESC_SE_Li128ELb1ELb1ELb0ELb0EEENS1_19SingleTileSchedulerILb1ELb0ELb1ELi128EEEEEEEEEvNT_6ParamsE --------------------------
	.section	.nv.info._ZN7cutlass13device_kernelIN5flash19enable_sm80_to_sm89INS1_16FlashAttnFwdSm80INS1_25CollectiveMainloopFwdSm80ILi4ELi1ELb0EN4cute5tupleIJNS5_1CILi128EEENS7_ILi96EEENS7_ILi64EEEEEELi64ENS_6half_tEfNS_4arch4Sm80ELb0ELb1ELb0ELb1ELb0ELb1ELb1ELb0EEENS1_21CollectiveEpilogueFwdINS6_IJS8_SA_S9_EEENS6_IJNS7_ILi1EEESI_SI_EEESC_SE_Li128ELb1ELb1ELb0ELb0EEENS1_19SingleTileSchedulerILb1ELb0ELb1ELi128EEEEEEEEEvNT_6ParamsE,"",@"SHT_CUDA_INFO"
	.sectionflags	@""
	.align	4


	//----- nvinfo : EIATTR_CUDA_API_VERSION
	.align		4
        /*0000*/ 	.byte	0x04, 0x37
        /*0002*/ 	.short	(.L_126 - .L_125)
.L_125:
        /*0004*/ 	.word	0x00000082


	//----- nvinfo : EIATTR_KPARAM_INFO
	.align		4
.L_126:
        /*0008*/ 	.byte	0x04, 0x17
        /*000a*/ 	.short	(.L_128 - .L_127)
.L_127:
        /*000c*/ 	.word	0x00000000
        /*0010*/ 	.short	0x0000
        /*0012*/ 	.short	0x0000
        /*0014*/ 	.byte	0x00, 0xf0, 0x61, 0x10


	//----- nvinfo : EIATTR_SPARSE_MMA_MASK
	.align		4
.L_128:
        /*0018*/ 	.byte	0x03, 0x50
        /*001a*/ 	.short	0x0000


	//----- nvinfo : EIATTR_MAXREG_COUNT
	.align		4
        /*001c*/ 	.byte	0x03, 0x1b
        /*001e*/ 	.short	0x00ff


	//----- nvinfo : EIATTR_MERCURY_ISA_VERSION
	.align		4
        /*0020*/ 	.byte	0x03, 0x5f
        /*0022*/ 	.short	0x0101


	//----- nvinfo : EIATTR_EXIT_INSTR_OFFSETS
	.align		4
        /*0024*/ 	.byte	0x04, 0x1c
        /*0026*/ 	.short	(.L_130 - .L_129)


	//   ....[0]....
.L_129:
        /*0028*/ 	.word	0x00000010


	//----- nvinfo : EIATTR_MAX_THREADS
	.align		4
.L_130:
        /*002c*/ 	.byte	0x04, 0x05
        /*002e*/ 	.short	(.L_132 - .L_131)
.L_131:
        /*0030*/ 	.word	0x00000080
        /*0034*/ 	.word	0x00000001
        /*0038*/ 	.word	0x00000001


	//----- nvinfo : EIATTR_CBANK_PARAM_SIZE
	.align		4
.L_132:
        /*003c*/ 	.byte	0x03, 0x19
        /*003e*/ 	.short	0x0418


	//----- nvinfo : EIATTR_PARAM_CBANK
	.align		4
        /*0040*/ 	.byte	0x04, 0x0a
        /*0042*/ 	.short	(.L_134 - .L_133)
	.align		4
.L_133:
        /*0044*/ 	.word	index@(.nv.constant0._ZN7cutlass13device_kernelIN5flash19enable_sm80_to_sm89INS1_16FlashAttnFwdSm80INS1_25CollectiveMainloopFwdSm80ILi4ELi1ELb0EN4cute5tupleIJNS5_1CILi128EEENS7_ILi96EEENS7_ILi64EEEEEELi64ENS_6half_tEfNS_4arch4Sm80ELb0ELb1ELb0ELb1ELb0ELb1ELb1ELb0EEENS1_21CollectiveEpilogueFwdINS6_IJS8_SA_S9_EEENS6_IJNS7_ILi1EEESI_SI_EEESC_SE_Li128ELb1ELb1ELb0ELb0EEENS1_19SingleTileSchedulerILb1ELb0ELb1ELi128EEEEEEEEEvNT_6ParamsE)
        /*0048*/ 	.short	0x0210
        /*004a*/ 	.short	0x0418


	//----- nvinfo : EIATTR_SW_WAR
	.align		4
.L_134:
        /*004c*/ 	.byte	0x04, 0x36
        /*004e*/ 	.short	(.L_136 - .L_135)
.L_135:
        /*0050*/ 	.word	0x00000008
.L_136:


//--------------------- .nv.info._ZN7cutlass13device_kernelIN5flash19enable_sm80_to_sm89INS1_16FlashAttnFwdSm80INS1_25CollectiveMainloopFwdSm80ILi4ELi1ELb0EN4cute5tupleIJNS5_1CILi128EEENS7_ILi112EEENS7_ILi64EEEEEELi64ENS_6half_tEfNS_4arch4Sm80ELb1ELb0ELb0ELb0ELb0ELb0ELb1ELb0EEENS1_21CollectiveEpilogueFwdINS6_IJS8_SA_S9_EEENS6_IJNS7_ILi1EEESI_SI_EEESC_SE_Li128ELb0ELb1ELb0ELb0EEENS1_30DynamicPersistentTileSchedulerILi128ELi128ELb0ELb1ELb0EEEEEEEEEvNT_6ParamsE --------------------------
	.section	.nv.info._ZN7cutlass13device_kernelIN5flash19enable_sm80_to_sm89INS1_16FlashAttnFwdSm80INS1_25CollectiveMainloopFwdSm80ILi4ELi1ELb0EN4cute5tupleIJNS5_1CILi128EEENS7_ILi112EEENS7_ILi64EEEEEELi64ENS_6half_tEfNS_4arch4Sm80ELb1ELb0ELb0ELb0ELb0ELb0ELb1ELb0EEENS1_21CollectiveEpilogueFwdINS6_IJS8_SA_S9_EEENS6_IJNS7_ILi1EEESI_SI_EEESC_SE_Li128ELb0ELb1ELb0ELb0EEENS1_30DynamicPersistentTileSchedulerILi128ELi128ELb0ELb1ELb0EEEEEEEEEvNT_6ParamsE,"",@"SHT_CUDA_INFO"
	.sectionflags	@""
	.align	4


	//----- nvinfo : EIATTR_CUDA_API_VERSION
	.align		4
        /*0000*/ 	.byte	0x04, 0x37
        /*0002*/ 	.short	(.L_138 - .L_137)
.L_137:
        /*0004*/ 	.word	0x00000082


	//----- nvinfo : EIATTR_KPARAM_INFO
	.align		4
.L_138:
        /*0008*/ 	.byte	0x04, 0x17
        /*000a*/ 	.short	(.L_140 - .L_139)
.L_139:
        /*000c*/ 	.word	0x00000000
        /*0010*/ 	.short	0x0000
        /*0012*/ 	.short	0x0000
        /*0014*/ 	.byte	0x00, 0xf0, 0xa1, 0x10


	//----- nvinfo : EIATTR_SPARSE_MMA_MASK
	.align		4
.L_140:
        /*0018*/ 	.byte	0x03, 0x50
        /*001a*/ 	.short	0x0000


	//----- nvinfo : EIATTR_MAXREG_COUNT
	.align		4
        /*001c*/ 	.byte	0x03, 0x1b
        /*001e*/ 	.short	0x00ff


	//----- nvinfo : EIATTR_MERCURY_ISA_VERSION
	.align		4
        /*0020*/ 	.byte	0x03, 0x5f
        /*0022*/ 	.short	0x0101


	//----- nvinfo : EIATTR_EXIT_INSTR_OFFSETS
	.align		4
        /*0024*/ 	.byte	0x04, 0x1c
        /*0026*/ 	.short	(.L_142 - .L_141)


	//   ....[0]....
.L_141:
        /*0028*/ 	.word	0x00000010


	//----- nvinfo : EIATTR_MAX_THREADS
	.align		4
.L_142:
        /*002c*/ 	.byte	0x04, 0x05
        /*002e*/ 	.short	(.L_144 - .L_143)
.L_143:
        /*0030*/ 	.word	0x00000080
        /*0034*/ 	.word	0x00000001
        /*0038*/ 	.word	0x00000001


	//----- nvinfo : EIATTR_CBANK_PARAM_SIZE
	.align		4
.L_144:
        /*003c*/ 	.byte	0x03, 0x19
        /*003e*/ 	.short	0x0428


	//----- nvinfo : EIATTR_PARAM_CBANK
	.align		4
        /*0040*/ 	.byte	0x04, 0x0a
        /*0042*/ 	.short	(.L_146 - .L_145)
	.align		4
.L_145:
        /*0044*/ 	.word	index@(.nv.constant0._ZN7cutlass13device_kernelIN5flash19enable_sm80_to_sm89INS1_16FlashAttnFwdSm80INS1_25CollectiveMainloopFwdSm80ILi4ELi1ELb0EN4cute5tupleIJNS5_1CILi128EEENS7_ILi112EEENS7_ILi64EEEEEELi64ENS_6half_tEfNS_4arch4Sm80ELb1ELb0ELb0ELb0ELb0ELb0ELb1ELb0EEENS1_21CollectiveEpilogueFwdINS6_IJS8_SA_S9_EEENS6_IJNS7_ILi1EEESI_SI_EEESC_SE_Li128ELb0ELb1ELb0ELb0EEENS1_30DynamicPersistentTileSchedulerILi128ELi128ELb0ELb1ELb0EEEEEEEEEvNT_6ParamsE)
        /*0048*/ 	.short	0x0210
        /*004a*/ 	.short	0x0428


	//----- nvinfo : EIATTR_SW_WAR
	.align		4
.L_146:
        /*004c*/ 	.byte	0x04, 0x36
        /*004e*/ 	.short	(.L_148 - .L_147)
.L_147:
        /*0050*/ 	.word	0x00000008
.L_148:


//--------------------- .nv.info._ZN7cutlass13device_kernelIN5flash19enable_sm80_to_sm89INS1_16FlashAttnFwdSm80INS1_25CollectiveMainloopFwdSm80ILi4ELi1ELb0EN4cute5tupleIJNS5_1CILi128EEENS7_ILi112EEENS7_ILi64EEEEEELi64ENS_6half_tEfNS_4arch4Sm80ELb1ELb0ELb0ELb1ELb0ELb0ELb1ELb0EEENS1_21CollectiveEpilogueFwdINS6_IJS8_SA_S9_EEENS6_IJNS7_ILi1EEESI_SI_EEESC_SE_Li128ELb1ELb1ELb0ELb0EEENS1_19SingleTileSchedulerILb1ELb0ELb1ELi128EEEEEEEEEvNT_6ParamsE --------------------------
	.section	.nv.info._ZN7cutlass13device_kernelIN5flash19enable_sm80_to_sm89INS1_16FlashAttnFwdSm80INS1_25CollectiveMainloopFwdSm80ILi4ELi1ELb0EN4cute5tupleIJNS5_1CILi128EEENS7_ILi112EEENS7_ILi64EEEEEELi64ENS_6half_tEfNS_4arch4Sm80ELb1ELb0ELb0ELb1ELb0ELb0ELb1ELb0EEENS1_21CollectiveEpilogueFwdINS6_IJS8_SA_S9_EEENS6_IJNS7_ILi1EEESI_SI_EEESC_SE_Li128ELb1ELb1ELb0ELb0EEENS1_19SingleTileSchedulerILb1ELb0ELb1ELi128EEEEEEEEEvNT_6ParamsE,"",@"SHT_CUDA_INFO"
	.sectionflags	@""
	.align	4


	//----- nvinfo : EIATTR_CUDA_API_VERSION
	.align		4
        /*0000*/ 	.byte	0x04, 0x37
        /*0002*/ 	.short	(.L_150 - .L_149)
.L_149:
        /*0004*/ 	.word	0x00000082


	//----- nvinfo : EIATTR_KPARAM_INFO
	.align		4
.L_150:
        /*0008*/ 	.byte	0x04, 0x17
        /*000a*/ 	.short	(.L_152 - .L_151)
.L_151:
        /*000c*/ 	.word	0x00000000
        /*0010*/ 	.short	0x0000
        /*0012*/ 	.short	0x0000
        /*0014*/ 	.byte	0x00, 0xf0, 0x61, 0x10


	//----- nvinfo : EIATTR_SPARSE_MMA_MASK
	.align		4
.L_152:
        /*0018*/ 	.byte	0x03, 0x50
        /*001a*/ 	.short	0x0000


	//----- nvinfo : EIATTR_MAXREG_COUNT
	.align		4
        /*001c*/ 	.byte	0x03, 0x1b
        /*001e*/ 	.short	0x00ff


	//----- nvinfo : EIATTR_MERCURY_ISA_VERSION
	.align		4
        /*0020*/ 	.byte	0x03, 0x5f
        /*0022*/ 	.short	0x0101


	//----- nvinfo : EIATTR_EXIT_INSTR_OFFSETS
	.align		4
        /*0024*/ 	.byte	0x04, 0x1c
        /*0026*/ 	.short	(.L_154 - .L_153)


	//   ....[0]....
.L_153:
        /*0028*/ 	.word	0x00000010


	//----- nvinfo : EIATTR_MAX_THREADS
	.align		4
.L_154:
        /*002c*/ 	.byte	0x04, 0x05
        /*002e*/ 	.short	(.L_156 - .L_155)
.L_155:
        /*0030*/ 	.word	0x00000080
        /*0034*/ 	.word	0x00000001
        /*0038*/ 	.word	0x00000001


	//----- nvinfo : EIATTR_CBANK_PARAM_SIZE
	.align		4
.L_156:
        /*003c*/ 	.byte	0x03, 0x19
        /*003e*/ 	.short	0x0418


	//----- nvinfo : EIATTR_PARAM_CBANK
	.align		4
        /*0040*/ 	.byte	0x04, 0x0a
        /*0042*/ 	.short	(.L_158 - .L_157)
	.align		4
.L_157:
        /*0044*/ 	.word	index@(.nv.constant0._ZN7cutlass13device_kernelIN5flash19enable_sm80_to_sm89INS1_16FlashAttnFwdSm80INS1_25CollectiveMainloopFwdSm80ILi4ELi1ELb0EN4cute5tupleIJNS5_1CILi128EEENS7_ILi112EEENS7_ILi64EEEEEELi64ENS_6half_tEfNS_4arch4Sm80ELb1ELb0ELb0ELb1ELb0ELb0ELb1ELb0EEENS1_21CollectiveEpilogueFwdINS6_IJS8_SA_S9_EEENS6_IJNS7_ILi1EEESI_SI_EEESC_SE_Li128ELb1ELb1ELb0ELb0EEENS1_19SingleTileSchedulerILb1ELb0ELb1ELi128EEEEEEEEEvNT_6ParamsE)
        /*0048*/ 	.short	0x0210
        /*004a*/ 	.short	0x0418


	//----- nvinfo : EIATTR_SW_WAR
	.align		4
.L_158:
        /*004c*/ 	.byte	0x04, 0x36
        /*004e*/ 	.short	(.L_160 - .L_159)
.L_159:
        /*0050*/ 	.word	0x00000008
.L_160:


//--------------------- .nv.info._ZN7cutlass13device_kernelIN5flash19enable_sm80_to_sm89INS1_16FlashAttnFwdSm80INS1_25CollectiveMainloopFwdSm80ILi4ELi1ELb0EN4cute5tupleIJNS5_1CILi128EEENS7_ILi112EEENS7_ILi64EEEEEELi64ENS_6half_tEfNS_4arch4Sm80ELb1ELb0ELb0ELb1ELb0ELb1ELb1ELb0EEENS1_21CollectiveEpilogueFwdINS6_IJS8_SA_S9_EEENS6_IJNS7_ILi1EEESI_SI_EEESC_SE_Li128ELb1ELb1ELb0ELb0EEENS1_19SingleTileSchedulerILb1ELb0ELb1ELi128EEEEEEEEEvNT_6ParamsE --------------------------
	.section	.nv.info._ZN7cutlass13device_kernelIN5flash19enable_sm80_to_sm89INS1_16FlashAttnFwdSm80INS1_25CollectiveMainloopFwdSm80ILi4ELi1ELb0EN4cute5tupleIJNS5_1CILi128EEENS7_ILi112EEENS7_ILi64EEEEEELi64ENS_6half_tEfNS_4arch4Sm80ELb1ELb0ELb0ELb1ELb0ELb1ELb1ELb0EEENS1_21CollectiveEpilogueFwdINS6_IJS8_SA_S9_EEENS6_IJNS7_ILi1EEESI_SI_EEESC_SE_Li128ELb1ELb1ELb0ELb0EEENS1_19SingleTileSchedulerILb1ELb0ELb1ELi128EEEEEEEEEvNT_6ParamsE,"",@"SHT_CUDA_INFO"
	.sectionflags	@""
	.align	4


	//----- nvinfo : EIATTR_CUDA_API_VERSION
	.align		4
        /*0000*/ 	.byte	0x04, 0x37
        /*0002*/ 	.short	(.L_162 - .L_161)
.L_161:
        /*0004*/ 	.word	0x00000082


	//----- nvinfo : EIATTR_KPARAM_INFO
	.align		4
.L_162:
        /*0008*/ 	.byte	0x04, 0x17
        /*000a*/ 	.short	(.L_164 - .L_163)
.L_163:
        /*000c*/ 	.word	0x00000000
        /*0010*/ 	.short	0x0000
        /*0012*/ 	.short	0x0000
        /*0014*/ 	.byte	0x00, 0xf0, 0x61, 0x10


	//----- nvinfo : EIATTR_SPARSE_MMA_MASK
	.align		4
.L_164:
        /*0018*/ 	.byte	0x03, 0x50
        /*001a*/ 	.short	0x0000


	//----- nvinfo : EIATTR_MAXREG_COUNT
	.align		4
        /*001c*/ 	.byte	0x03, 0x1b
        /*001e*/ 	.short	0x00ff


	//----- nvinfo : EIATTR_MERCURY_ISA_VERSION
	.align		4
        /*0020*/ 	.byte	0x03, 0x5f
        /*0022*/ 	.short	0x0101


	//----- nvinfo : EIATTR_EXIT_INSTR_OFFSETS
	.align		4
        /*0024*/ 	.byte	0x04, 0x1c
        /*0026*/ 	.short	(.L_166 - .L_165)


	//   ....[0]....
.L_165:
        /*0028*/ 	.word	0x00000010


	//----- nvinfo : EIATTR_MAX_THREADS
	.align		4
.L_166:
        /*002c*/ 	.byte	0x04, 0x05
        /*002e*/ 	.short	(.L_168 - .L_167)
.L_167:
        /*0030*/ 	.word	0x00000080
        /*0034*/ 	.word	0x00000001
        /*0038*/ 	.word	0x00000001


	//----- nvinfo : EIATTR_CBANK_PARAM_SIZE
	.align		4
.L_168:
        /*003c*/ 	.byte	0x03, 0x19
        /*003e*/ 	.short	0x0418


	//----- nvinfo : EIATTR_PARAM_CBANK
	.align		4
        /*0040*/ 	.byte	0x04, 0x0a
        /*0042*/ 	.short	(.L_170 - .L_169)
	.align		4
.L_169:
        /*0044*/ 	.word	index@(.nv.constant0._ZN7cutlass13device_kernelIN5flash19enable_sm80_to_sm89INS1_16FlashAttnFwdSm80INS1_25CollectiveMainloopFwdSm80ILi4ELi1ELb0EN4cute5tupleIJNS5_1CILi128EEENS7_ILi112EEENS7_ILi64EEEEEELi64ENS_6half_tEfNS_4arch4Sm80ELb1ELb0ELb0ELb1ELb0ELb1ELb1ELb0EEENS1_21CollectiveEpilogueFwdINS6_IJS8_SA_S9_EEENS6_IJNS7_ILi1EEESI_SI_EEESC_SE_Li128ELb1ELb1ELb0ELb0EEENS1_19SingleTileSchedulerILb1ELb0ELb1ELi128EEEEEEEEEvNT_6ParamsE)
        /*0048*/ 	.short	0x0210
        /*004a*/ 	.short	0x0418


	//----- nvinfo : EIATTR_SW_WAR
	.align		4
.L_170:
        /*004c*/ 	.byte	0x04, 0x36
        /*004e*/ 	.short	(.L_172 - .L_171)
.L_171:
        /*0050*/ 	.word	0x00000008
.L_172:


//--------------------- .nv.callgraph             --------------------------
	.section	.nv.callgraph,"",@"SHT_CUDA_CALLGRAPH"
	.align	4
	.sectionentsize	8
	.align		4
        /*0000*/ 	.word	0x00000000
	.align		4
        /*0004*/ 	.word	0xffffffff
	.align		4
        /*0008*/ 	.word	0x00000000
	.align		4
        /*000c*/ 	.word	0xfffffffe
	.align		4
        /*0010*/ 	.word	0x00000000
	.align		4
        /*0014*/ 	.word	0xfffffffd
	.align		4
        /*0018*/ 	.word	0x00000000
	.align		4
        /*001c*/ 	.word	0xfffffffc


//--------------------- .nv.constant4             --------------------------
	.section	.nv.constant4,"a",@progbits
	.align	8
	.align		8
.nv.constant4:
        /*0000*/ 	.dword	_ZN65_INTERNAL_aea7c052_29_flash_fwd_hdim64_fp16_sm80_cu_ea41c527_38884cuda3std3__45__cpo5beginE
	.align		8
        /*0008*/ 	.dword	_ZN65_INTERNAL_aea7c052_29_flash_fwd_hdim64_fp16_sm80_cu_ea41c527_38884cuda3std3__45__cpo3endE
	.align		8
        /*0010*/ 	.dword	_ZN65_INTERNAL_aea7c052_29_flash_fwd_hdim64_fp16_sm80_cu_ea41c527_38884cuda3std3__45__cpo6cbeginE
	.align		8
        /*0018*/ 	.dword	_ZN65_INTERNAL_aea7c052_29_flash_fwd_hdim64_fp16_sm80_cu_ea41c527_38884cuda3std3__45__cpo4cendE
	.align		8
        /*0020*/ 	.dword	_ZN65_INTERNAL_aea7c052_29_flash_fwd_hdim64_fp16_sm80_cu_ea41c527_38884cuda3std3__467_GLOBAL__N__aea7c052_29_flash_fwd_hdim64_fp16_sm80_cu_ea41c527_38886ignoreE
	.align		8
        /*0028*/ 	.dword	_ZN65_INTERNAL_aea7c052_29_flash_fwd_hdim64_fp16_sm80_cu_ea41c527_38884cuda3std3__419piecewise_constructE
	.align		8
        /*0030*/ 	.dword	_ZN65_INTERNAL_aea7c052_29_flash_fwd_hdim64_fp16_sm80_cu_ea41c527_38884cuda3std3__48in_placeE
	.align		8
        /*0038*/ 	.dword	_ZN65_INTERNAL_aea7c052_29_flash_fwd_hdim64_fp16_sm80_cu_ea41c527_38884cuda3std6ranges3__45__cpo4swapE
	.align		8
        /*0040*/ 	.dword	_ZN65_INTERNAL_aea7c052_29_flash_fwd_hdim64_fp16_sm80_cu_ea41c527_38884cuda3std6ranges3__45__cpo9iter_moveE
	.align		8
        /*0048*/ 	.dword	_ZN65_INTERNAL_aea7c052_29_flash_fwd_hdim64_fp16_sm80_cu_ea41c527_38884cute7productE
	.align		8
        /*0050*/ 	.dword	_ZN65_INTERNAL_aea7c052_29_flash_fwd_hdim64_fp16_sm80_cu_ea41c527_38884cute1_E


//--------------------- .text._ZN7cutlass13device_kernelIN5flash19enable_sm80_to_sm89INS1_16FlashAttnFwdSm80INS1_25CollectiveMainloopFwdSm80ILi4ELi1ELb0EN4cute5tupleIJNS5_1CILi128EEENS7_ILi112EEENS7_ILi64EEEEEELi64ENS_6half_tEfNS_4arch4Sm80ELb0ELb0ELb0ELb0ELb0ELb0ELb1ELb0EEENS1_21CollectiveEpilogueFwdINS6_IJS8_SA_S9_EEENS6_IJNS7_ILi1EEESI_SI_EEESC_SE_Li128ELb0ELb1ELb0ELb0EEENS1_19SingleTileSchedulerILb0ELb0ELb1ELi128EEEEEEEEEvNT_6ParamsE --------------------------
	.section	.text._ZN7cutlass13device_kernelIN5flash19enable_sm80_to_sm89INS1_16FlashAttnFwdSm80INS1_25CollectiveMainloopFwdSm80ILi4ELi1ELb0EN4cute5tupleIJNS5_1CILi128EEENS7_ILi112EEENS7_ILi64EEEEEELi64ENS_6half_tEfNS_4arch4Sm80ELb0ELb0ELb0ELb0ELb0ELb0ELb1ELb0EEENS1_21CollectiveEpilogueFwdINS6_IJS8_SA_S9_EEENS6_IJNS7_ILi1EEESI_SI_EEESC_SE_Li128ELb0ELb1ELb0ELb0EEENS1_19SingleTileSchedulerILb0ELb0ELb1ELi128EEEEEEEEEvNT_6ParamsE,"ax",@progbits
	.align	128
.text._ZN7cutlass13device_kernelIN5flash19enable_sm80_to_sm89INS1_16FlashAttnFwdSm80INS1_25CollectiveMainloopFwdSm80ILi4ELi1ELb0EN4cute5tupleIJNS5_1CILi128EEENS7_ILi112EEENS7_ILi64EEEEEELi64ENS_6half_tEfNS_4arch4Sm80ELb0ELb0ELb0ELb0ELb0ELb0ELb1ELb0EEENS1_21CollectiveEpilogueFwdINS6_IJS8_SA_S9_EEENS6_IJNS7_ILi1EEESI_SI_EEESC_SE_Li128ELb0ELb1ELb0ELb0EEENS1_19SingleTileSchedulerILb0ELb0ELb1ELi128EEEEEEEEEvNT_6ParamsE:
        .type           _ZN7cutlass13device_kernelIN5flash19enable_sm80_to_sm89INS1_16FlashAttnFwdSm80INS1_25CollectiveMainloopFwdSm80ILi4ELi1ELb0EN4cute5tupleIJNS5_1CILi128EEENS7_ILi112EEENS7_ILi64EEEEEELi64ENS_6half_tEfNS_4arch4Sm80ELb0ELb0ELb0ELb0ELb0ELb0ELb1ELb0EEENS1_21CollectiveEpilogueFwdINS6_IJS8_SA_S9_EEENS6_IJNS7_ILi1EEESI_SI_EEESC_SE_Li128ELb0ELb1ELb0ELb0EEENS1_19SingleTileSchedulerILb0ELb0ELb1ELi128EEEEEEEEEvNT_6ParamsE,@function
        .size           _ZN7cutlass13device_kernelIN5flash19enable_sm80_to_sm89INS1_16FlashAttnFwdSm80INS1_25CollectiveMainloopFwdSm80ILi4ELi1ELb0EN4cute5tupleIJNS5_1CILi128EEENS7_ILi112EEENS7_ILi64EEEEEELi64ENS_6half_tEfNS_4arch4Sm80ELb0ELb0ELb0ELb0ELb0ELb0ELb1ELb0EEENS1_21CollectiveEpilogueFwdINS6_IJS8_SA_S9_EEENS6_IJNS7_ILi1EEESI_SI_EEESC_SE_Li128ELb0ELb1ELb0ELb0EEENS1_19SingleTileSchedulerILb0ELb0ELb1ELi128EEEEEEEEEvNT_6ParamsE,(.L_x_9 - _ZN7cutlass13device_kernelIN5flash19enable_sm80_to_sm89INS1_16FlashAttnFwdSm80INS1_25CollectiveMainloopFwdSm80ILi4ELi1ELb0EN4cute5tupleIJNS5_1CILi128EEENS7_ILi112EEENS7_ILi64EEEEEELi64ENS_6half_tEfNS_4arch4Sm80ELb0ELb0ELb0ELb0ELb0ELb0ELb1ELb0EEENS1_21CollectiveEpilogueFwdINS6_IJS8_SA_S9_EEENS6_IJNS7_ILi1EEESI_SI_EEESC_SE_Li128ELb0ELb1ELb0ELb0EEENS1_19SingleTileSchedulerILb0ELb0ELb1ELi128EEEEEEEEEvNT_6ParamsE)
        .other          _ZN7cutlass13device_kernelIN5flash19enable_sm80_to_sm89INS1_16FlashAttnFwdSm80INS1_25CollectiveMainloopFwdSm80ILi4ELi1ELb0EN4cute5tupleIJNS5_1CILi128EEENS7_ILi112EEENS7_ILi64EEEEEELi64ENS_6half_tEfNS_4arch4Sm80ELb0ELb0ELb0ELb0ELb0ELb0ELb1ELb0EEENS1_21CollectiveEpilogueFwdINS6_IJS8_SA_S9_EEENS6_IJNS7_ILi1EEESI_SI_EEESC_SE_Li128ELb0ELb1ELb0ELb0EEENS1_19SingleTileSchedulerILb0ELb0ELb1ELi128EEEEEEEEEvNT_6ParamsE,@"STO_CUDA_ENTRY STV_DEFAULT"
_ZN7cutlass13device_kernelIN5flash19enable_sm80_to_sm89INS1_16FlashAttnFwdSm80INS1_25CollectiveMainloopFwdSm80ILi4ELi1ELb0EN4cute5tupleIJNS5_1CILi128EEENS7_ILi112EEENS7_ILi64EEEEEELi64ENS_6half_tEfNS_4arch4Sm80ELb0ELb0ELb0ELb0ELb0ELb0ELb1ELb0EEENS1_21CollectiveEpilogueFwdINS6_IJS8_SA_S9_EEENS6_IJNS7_ILi1EEESI_SI_EEESC_SE_Li128ELb0ELb1ELb0ELb0EEENS1_19SingleTileSchedulerILb0ELb0ELb1ELi128EEEEEEEEEvNT_6ParamsE:
[----:B------:R-:W-:Y:S01]  /*0000*/  LDC R1, c[0x0][0x28] ;  /* 0x00000a00ff017b82 */ /* 0x000fe20000000800 */
[----:B------:R-:W-:Y:S05]  /*0010*/  EXIT ;  /* 0x000000000000794d */ /* 0x000fea0003800000 */
.L_x_0:
[----:B------:R-:W-:-:S00]  /*0020*/  BRA `(.L_x_0) ;  /* 0xfffffffc00fc7947 */ /* 0x000fc0000383ffff */
[----:B------:R-:W-:-:S00]  /*0030*/  NOP ;  /* 0x0000000000007918 */ /* 0x000fc00000000000 */
        /* <DEDUP_REMOVED lines=12> */
.L_x_9:


//--------------------- .text._ZN7cutlass13device_kernelIN5flash19enable_sm80_to_sm89INS1_16FlashAttnFwdSm80INS1_25CollectiveMainloopFwdSm80ILi4ELi1ELb0EN4cute5tupleIJNS5_1CILi128EEENS7_ILi112EEENS7_ILi64EEEEEELi64ENS_6half_tEfNS_4arch4Sm80ELb0ELb0ELb0ELb1ELb0ELb0ELb1ELb0EEENS1_21CollectiveEpilogueFwdINS6_IJS8_SA_S9_EEENS6_IJNS7_ILi1EEESI_SI_EEESC_SE_Li128ELb1ELb1ELb0ELb0EEENS1_19SingleTileSchedulerILb1ELb0ELb1ELi128EEEEEEEEEvNT_6ParamsE --------------------------
	.section	.text._ZN7cutlass13device_kernelIN5flash19enable_sm80_to_sm89INS1_16FlashAttnFwdSm80INS1_25CollectiveMainloopFwdSm80ILi4ELi1ELb0EN4cute5tupleIJNS5_1CILi128EEENS7_ILi112EEENS7_ILi64EEEEEELi64ENS_6half_tEfNS_4arch4Sm80ELb0ELb0ELb0ELb1ELb0ELb0ELb1ELb0EEENS1_21CollectiveEpilogueFwdINS6_IJS8_SA_S9_EEENS6_IJNS7_ILi1EEESI_SI_EEESC_SE_Li128ELb1ELb1ELb0ELb0EEENS1_19SingleTileSchedulerILb1ELb0ELb1ELi128EEEEEEEEEvNT_6ParamsE,"ax",@progbits
	.align	128
.text._ZN7cutlass13device_kernelIN5flash19enable_sm80_to_sm89INS1_16FlashAttnFwdSm80INS1_25CollectiveMainloopFwdSm80ILi4ELi1ELb0EN4cute5tupleIJNS5_1CILi128EEENS7_ILi112EEENS7_ILi64EEEEEELi64ENS_6half_tEfNS_4arch4Sm80ELb0ELb0ELb0ELb1ELb0ELb0ELb1ELb0EEENS1_21CollectiveEpilogueFwdINS6_IJS8_SA_S9_EEENS6_IJNS7_ILi1EEESI_SI_EEESC_SE_Li128ELb1ELb1ELb0ELb0EEENS1_19SingleTileSchedulerILb1ELb0ELb1ELi128EEEEEEEEEvNT_6ParamsE:
        .type           _ZN7cutlass13device_kernelIN5flash19enable_sm80_to_sm89INS1_16FlashAttnFwdSm80INS1_25CollectiveMainloopFwdSm80ILi4ELi1ELb0EN4cute5tupleIJNS5_1CILi128EEENS7_ILi112EEENS7_ILi64EEEEEELi64ENS_6half_tEfNS_4arch4Sm80ELb0ELb0ELb0ELb1ELb0ELb0ELb1ELb0EEENS1_21CollectiveEpilogueFwdINS6_IJS8_SA_S9_EEENS6_IJNS7_ILi1EEESI_SI_EEESC_SE_Li128ELb1ELb1ELb0ELb0EEENS1_19SingleTileSchedulerILb1ELb0ELb1ELi128EEEEEEEEEvNT_6ParamsE,@function
        .size           _ZN7cutlass13device_kernelIN5flash19enable_sm80_to_sm89INS1_16FlashAttnFwdSm80INS1_25CollectiveMainloopFwdSm80ILi4ELi1ELb0EN4cute5tupleIJNS5_1CILi128EEENS7_ILi112EEENS7_ILi64EEEEEELi64ENS_6half_tEfNS_4arch4Sm80ELb0ELb0ELb0ELb1ELb0ELb0ELb1ELb0EEENS1_21CollectiveEpilogueFwdINS6_IJS8_SA_S9_EEENS6_IJNS7_ILi1EEESI_SI_EEESC_SE_Li128ELb1ELb1ELb0ELb0EEENS1_19SingleTileSchedulerILb1ELb0ELb1ELi128EEEEEEEEEvNT_6ParamsE,(.L_x_10 - _ZN7cutlass13device_kernelIN5flash19enable_sm80_to_sm89INS1_16FlashAttnFwdSm80INS1_25CollectiveMainloopFwdSm80ILi4ELi1ELb0EN4cute5tupleIJNS5_1CILi128EEENS7_ILi112EEENS7_ILi64EEEEEELi64ENS_6half_tEfNS_4arch4Sm80ELb0ELb0ELb0ELb1ELb0ELb0ELb1ELb0EEENS1_21CollectiveEpilogueFwdINS6_IJS8_SA_S9_EEENS6_IJNS7_ILi1EEESI_SI_EEESC_SE_Li128ELb1ELb1ELb0ELb0EEENS1_19SingleTileSchedulerILb1ELb0ELb1ELi128EEEEEEEEEvNT_6ParamsE)
        .other          _ZN7cutlass13device_kernelIN5flash19enable_sm80_to_sm89INS1_16FlashAttnFwdSm80INS1_25CollectiveMainloopFwdSm80ILi4ELi1ELb0EN4cute5tupleIJNS5_1CILi128EEENS7_ILi112EEENS7_ILi64EEEEEELi64ENS_6half_tEfNS_4arch4Sm80ELb0ELb0ELb0ELb1ELb0ELb0ELb1ELb0EEENS1_21CollectiveEpilogueFwdINS6_IJS8_SA_S9_EEENS6_IJNS7_ILi1EEESI_SI_EEESC_SE_Li128ELb1ELb1ELb0ELb0EEENS1_19SingleTileSchedulerILb1ELb0ELb1ELi128EEEEEEEEEvNT_6ParamsE,@"STO_CUDA_ENTRY STV_DEFAULT"
_ZN7cutlass13device_kernelIN5flash19enable_sm80_to_sm89INS1_16FlashAttnFwdSm80INS1_25CollectiveMainloopFwdSm80ILi4ELi1ELb0EN4cute5tupleIJNS5_1CILi128EEENS7_ILi112EEENS7_ILi64EEEEEELi64ENS_6half_tEfNS_4arch4Sm80ELb0ELb0ELb0ELb1ELb0ELb0ELb1ELb0EEENS1_21CollectiveEpilogueFwdINS6_IJS8_SA_S9_EEENS6_IJNS7_ILi1EEESI_SI_EEESC_SE_Li128ELb1ELb1ELb0ELb0EEENS1_19SingleTileSchedulerILb1ELb0ELb1ELi128EEEEEEEEEvNT_6ParamsE:
[----:B------:R-:W-:Y:S01]  /*0000*/  LDC R1, c[0x0][0x28] ;  /* 0x00000a00ff017b82 */ /* 0x000fe20000000800 */
[----:B------:R-:W-:Y:S05]  /*0010*/  EXIT ;  /* 0x000000000000794d */ /* 0x000fea0003800000 */
.L_x_1:
        /* <DEDUP_REMOVED lines=14> */
.L_x_10:


//--------------------- .text._ZN7cutlass13device_kernelIN5flash19enable_sm80_to_sm89INS1_16FlashAttnFwdSm80INS1_25CollectiveMainloopFwdSm80ILi4ELi1ELb0EN4cute5tupleIJNS5_1CILi128EEENS7_ILi112EEENS7_ILi64EEEEEELi64ENS_6half_tEfNS_4arch4Sm80ELb0ELb0ELb0ELb1ELb0ELb1ELb1ELb0EEENS1_21CollectiveEpilogueFwdINS6_IJS8_SA_S9_EEENS6_IJNS7_ILi1EEESI_SI_EEESC_SE_Li128ELb1ELb1ELb0ELb0EEENS1_19SingleTileSchedulerILb1ELb0ELb1ELi128EEEEEEEEEvNT_6ParamsE --------------------------
	.section	.text._ZN7cutlass13device_kernelIN5flash19enable_sm80_to_sm89INS1_16FlashAttnFwdSm80INS1_25CollectiveMainloopFwdSm80ILi4ELi1ELb0EN4cute5tupleIJNS5_1CILi128EEENS7_ILi112EEENS7_ILi64EEEEEELi64ENS_6half_tEfNS_4arch4Sm80ELb0ELb0ELb0ELb1ELb0ELb1ELb1ELb0EEENS1_21CollectiveEpilogueFwdINS6_IJS8_SA_S9_EEENS6_IJNS7_ILi1EEESI_SI_EEESC_SE_Li128ELb1ELb1ELb0ELb0EEENS1_19SingleTileSchedulerILb1ELb0ELb1ELi128EEEEEEEEEvNT_6ParamsE,"ax",@progbits
	.align	128
.text._ZN7cutlass13device_kernelIN5flash19enable_sm80_to_sm89INS1_16FlashAttnFwdSm80INS1_25CollectiveMainloopFwdSm80ILi4ELi1ELb0EN4cute5tupleIJNS5_1CILi128EEENS7_ILi112EEENS7_ILi64EEEEEELi64ENS_6half_tEfNS_4arch4Sm80ELb0ELb0ELb0ELb1ELb0ELb1ELb1ELb0EEENS1_21CollectiveEpilogueFwdINS6_IJS8_SA_S9_EEENS6_IJNS7_ILi1EEESI_SI_EEESC_SE_Li128ELb1ELb1ELb0ELb0EEENS1_19SingleTileSchedulerILb1ELb0ELb1ELi128EEEEEEEEEvNT_6ParamsE:
        .type           _ZN7cutlass13device_kernelIN5flash19enable_sm80_to_sm89INS1_16FlashAttnFwdSm80INS1_25CollectiveMainloopFwdSm80ILi4ELi1ELb0EN4cute5tupleIJNS5_1CILi128EEENS7_ILi112EEENS7_ILi64EEEEEELi64ENS_6half_tEfNS_4arch4Sm80ELb0ELb0ELb0ELb1ELb0ELb1ELb1ELb0EEENS1_21CollectiveEpilogueFwdINS6_IJS8_SA_S9_EEENS6_IJNS7_ILi1EEESI_SI_EEESC_SE_Li128ELb1ELb1ELb0ELb0EEENS1_19SingleTileSchedulerILb1ELb0ELb1ELi128EEEEEEEEEvNT_6ParamsE,@function
        .size           _ZN7cutlass13device_kernelIN5flash19enable_sm80_to_sm89INS1_16FlashAttnFwdSm80INS1_25CollectiveMainloopFwdSm80ILi4ELi1ELb0EN4cute5tupleIJNS5_1CILi128EEENS7_ILi112EEENS7_ILi64EEEEEELi64ENS_6half_tEfNS_4arch4Sm80ELb0ELb0ELb0ELb1ELb0ELb1ELb1ELb0EEENS1_21CollectiveEpilogueFwdINS6_IJS8_SA_S9_EEENS6_IJNS7_ILi1EEESI_SI_EEESC_SE_Li128ELb1ELb1ELb0ELb0EEENS1_19SingleTileSchedulerILb1ELb0ELb1ELi128EEEEEEEEEvNT_6ParamsE,(.L_x_11 - _ZN7cutlass13device_kernelIN5flash19enable_sm80_to_sm89INS1_16FlashAttnFwdSm80INS1_25CollectiveMainloopFwdSm80ILi4ELi1ELb0EN4cute5tupleIJNS5_1CILi128EEENS7_ILi112EEENS7_ILi64EEEEEELi64ENS_6half_tEfNS_4arch4Sm80ELb0ELb0ELb0ELb1ELb0ELb1ELb1ELb0EEENS1_21CollectiveEpilogueFwdINS6_IJS8_SA_S9_EEENS6_IJNS7_ILi1EEESI_SI_EEESC_SE_Li128ELb1ELb1ELb0ELb0EEENS1_19SingleTileSchedulerILb1ELb0ELb1ELi128EEEEEEEEEvNT_6ParamsE)
        .other          _ZN7cutlass13device_kernelIN5flash19enable_sm80_to_sm89INS1_16FlashAttnFwdSm80INS1_25CollectiveMainloopFwdSm80ILi4ELi1ELb0EN4cute5tupleIJNS5_1CILi128EEENS7_ILi112EEENS7_ILi64EEEEEELi64ENS_6half_tEfNS_4arch4Sm80ELb0ELb0ELb0ELb1ELb0ELb1ELb1ELb0EEENS1_21CollectiveEpilogueFwdINS6_IJS8_SA_S9_EEENS6_IJNS7_ILi1EEESI_SI_EEESC_SE_Li128ELb1ELb1ELb0ELb0EEENS1_19SingleTileSchedulerILb1ELb0ELb1ELi128EEEEEEEEEvNT_6ParamsE,@"STO_CUDA_ENTRY STV_DEFAULT"
_ZN7cutlass13device_kernelIN5flash19enable_sm80_to_sm89INS1_16FlashAttnFwdSm80INS1_25CollectiveMainloopFwdSm80ILi4ELi1ELb0EN4cute5tupleIJNS5_1CILi128EEENS7_ILi112EEENS7_ILi64EEEEEELi64ENS_6half_tEfNS_4arch4Sm80ELb0ELb0ELb0ELb1ELb0ELb1ELb1ELb0EEENS1_21CollectiveEpilogueFwdINS6_IJS8_SA_S9_EEENS6_IJNS7_ILi1EEESI_SI_EEESC_SE_Li128ELb1ELb1ELb0ELb0EEENS1_19SingleTileSchedulerILb1ELb0ELb1ELi128EEEEEEEEEvNT_6ParamsE:
[----:B------:R-:W-:Y:S01]  /*0000*/  LDC R1, c[0x0][0x28] ;  /* 0x00000a00ff017b82 */ /* 0x000fe20000000800 */
[----:B------:R-:W-:Y:S05]  /*0010*/  EXIT ;  /* 0x000000000000794d */ /* 0x000fea0003800000 */
.L_x_2:
        /* <DEDUP_REMOVED lines=14> */
.L_x_11:


//--------------------- .text._ZN7cutlass13device_kernelIN5flash19enable_sm80_to_sm89INS1_16FlashAttnFwdSm80INS1_25CollectiveMainloopFwdSm80ILi4ELi1ELb0EN4cute5tupleIJNS5_1CILi128EEENS7_ILi96EEENS7_ILi64EEEEEELi64ENS_6half_tEfNS_4arch4Sm80ELb0ELb1ELb0ELb0ELb0ELb0ELb1ELb0EEENS1_21CollectiveEpilogueFwdINS6_IJS8_SA_S9_EEENS6_IJNS7_ILi1EEESI_SI_EEESC_SE_Li128ELb0ELb1ELb0ELb0EEENS1_19SingleTileSchedulerILb0ELb0ELb1ELi128EEEEEEEEEvNT_6ParamsE --------------------------
	.section	.text._ZN7cutlass13device_kernelIN5flash19enable_sm80_to_sm89INS1_16FlashAttnFwdSm80INS1_25CollectiveMainloopFwdSm80ILi4ELi1ELb0EN4cute5tupleIJNS5_1CILi128EEENS7_ILi96EEENS7_ILi64EEEEEELi64ENS_6half_tEfNS_4arch4Sm80ELb0ELb1ELb0ELb0ELb0ELb0ELb1ELb0EEENS1_21CollectiveEpilogueFwdINS6_IJS8_SA_S9_EEENS6_IJNS7_ILi1EEESI_SI_EEESC_SE_Li128ELb0ELb1ELb0ELb0EEENS1_19SingleTileSchedulerILb0ELb0ELb1ELi128EEEEEEEEEvNT_6ParamsE,"ax",@progbits
	.align	128
.text._ZN7cutlass13device_kernelIN5flash19enable_sm80_to_sm89INS1_16FlashAttnFwdSm80INS1_25CollectiveMainloopFwdSm80ILi4ELi1ELb0EN4cute5tupleIJNS5_1CILi128EEENS7_ILi96EEENS7_ILi64EEEEEELi64ENS_6half_tEfNS_4arch4Sm80ELb0ELb1ELb0ELb0ELb0ELb0ELb1ELb0EEENS1_21CollectiveEpilogueFwdINS6_IJS8_SA_S9_EEENS6_IJNS7_ILi1EEESI_SI_EEESC_SE_Li128ELb0ELb1ELb0ELb0EEENS1_19SingleTileSchedulerILb0ELb0ELb1ELi128EEEEEEEEEvNT_6ParamsE:
        .type           _ZN7cutlass13device_kernelIN5flash19enable_sm80_to_sm89INS1_16FlashAttnFwdSm80INS1_25CollectiveMainloopFwdSm80ILi4ELi1ELb0EN4cute5tupleIJNS5_1CILi128EEENS7_ILi96EEENS7_ILi64EEEEEELi64ENS_6half_tEfNS_4arch4Sm80ELb0ELb1ELb0ELb0ELb0ELb0ELb1ELb0EEENS1_21CollectiveEpilogueFwdINS6_IJS8_SA_S9_EEENS6_IJNS7_ILi1EEESI_SI_EEESC_SE_Li128ELb0ELb1ELb0ELb0EEENS1_19SingleTileSchedulerILb0ELb0ELb1ELi128EEEEEEEEEvNT_6ParamsE,@function
        .size           _ZN7cutlass13device_kernelIN5flash19enable_sm80_to_sm89INS1_16FlashAttnFwdSm80INS1_25CollectiveMainloopFwdSm80ILi4ELi1ELb0EN4cute5tupleIJNS5_1CILi128EEENS7_ILi96EEENS7_ILi64EEEEEELi64ENS_6half_tEfNS_4arch4Sm80ELb0ELb1ELb0ELb0ELb0ELb0ELb1ELb0EEENS1_21CollectiveEpilogueFwdINS6_IJS8_SA_S9_EEENS6_IJNS7_ILi1EEESI_SI_EEESC_SE_Li128ELb0ELb1ELb0ELb0EEENS1_19SingleTileSchedulerILb0ELb0ELb1ELi128EEEEEEEEEvNT_6ParamsE,(.L_x_12 - _ZN7cutlass13device_kernelIN5flash19enable_sm80_to_sm89INS1_16FlashAttnFwdSm80INS1_25CollectiveMainloopFwdSm80ILi4ELi1ELb0EN4cute5tupleIJNS5_1CILi128EEENS7_ILi96EEENS7_ILi64EEEEEELi64ENS_6half_tEfNS_4arch4Sm80ELb0ELb1ELb0ELb0ELb0ELb0ELb1ELb0EEENS1_21CollectiveEpilogueFwdINS6_IJS8_SA_S9_EEENS6_IJNS7_ILi1EEESI_SI_EEESC_SE_Li128ELb0ELb1ELb0ELb0EEENS1_19SingleTileSchedulerILb0ELb0ELb1ELi128EEEEEEEEEvNT_6ParamsE)
        .other          _ZN7cutlass13device_kernelIN5flash19enable_sm80_to_sm89INS1_16FlashAttnFwdSm80INS1_25CollectiveMainloopFwdSm80ILi4ELi1ELb0EN4cute5tupleIJNS5_1CILi128EEENS7_ILi96EEENS7_ILi64EEEEEELi64ENS_6half_tEfNS_4arch4Sm80ELb0ELb1ELb0ELb0ELb0ELb0ELb1ELb0EEENS1_21CollectiveEpilogueFwdINS6_IJS8_SA_S9_EEENS6_IJNS7_ILi1EEESI_SI_EEESC_SE_Li128ELb0ELb1ELb0ELb0EEENS1_19SingleTileSchedulerILb0ELb0ELb1ELi128EEEEEEEEEvNT_6ParamsE,@"STO_CUDA_ENTRY STV_DEFAULT"
_ZN7cutlass13device_kernelIN5flash19enable_sm80_to_sm89INS1_16FlashAttnFwdSm80INS1_25CollectiveMainloopFwdSm80ILi4ELi1ELb0EN4cute5tupleIJNS5_1CILi128EEENS7_ILi96EEENS7_ILi64EEEEEELi64ENS_6half_tEfNS_4arch4Sm80ELb0ELb1ELb0ELb0ELb0ELb0ELb1ELb0EEENS1_21CollectiveEpilogueFwdINS6_IJS8_SA_S9_EEENS6_IJNS7_ILi1EEESI_SI_EEESC_SE_Li128ELb0ELb1ELb0ELb0EEENS1_19SingleTileSchedulerILb0ELb0ELb1ELi128EEEEEEEEEvNT_6ParamsE:
[----:B------:R-:W-:Y:S01]  /*0000*/  LDC R1, c[0x0][0x28] ;  /* 0x00000a00ff017b82 */ /* 0x000fe20000000800 */
[----:B------:R-:W-:Y:S05]  /*0010*/  EXIT ;  /* 0x000000000000794d */ /* 0x000fea0003800000 */
.L_x_3:
        /* <DEDUP_REMOVED lines=14> */
.L_x_12:


//--------------------- .text._ZN7cutlass13device_kernelIN5flash19enable_sm80_to_sm89INS1_16FlashAttnFwdSm80INS1_25CollectiveMainloopFwdSm80ILi4ELi1ELb0EN4cute5tupleIJNS5_1CILi128EEENS7_ILi96EEENS7_ILi64EEEEEELi64ENS_6half_tEfNS_4arch4Sm80ELb0ELb1ELb0ELb1ELb0ELb0ELb1ELb0EEENS1_21CollectiveEpilogueFwdINS6_IJS8_SA_S9_EEENS6_IJNS7_ILi1EEESI_SI_EEESC_SE_Li128ELb1ELb1ELb0ELb0EEENS1_19SingleTileSchedulerILb1ELb0ELb1ELi128EEEEEEEEEvNT_6ParamsE --------------------------
	.section	.text._ZN7cutlass13device_kernelIN5flash19enable_sm80_to_sm89INS1_16FlashAttnFwdSm80INS1_25CollectiveMainloopFwdSm80ILi4ELi1ELb0EN4cute5tupleIJNS5_1CILi128EEENS7_ILi96EEENS7_ILi64EEEEEELi64ENS_6half_tEfNS_4arch4Sm80ELb0ELb1ELb0ELb1ELb0ELb0ELb1ELb0EEENS1_21CollectiveEpilogueFwdINS6_IJS8_SA_S9_EEENS6_IJNS7_ILi1EEESI_SI_EEESC_SE_Li128ELb1ELb1ELb0ELb0EEENS1_19SingleTileSchedulerILb1ELb0ELb1ELi128EEEEEEEEEvNT_6ParamsE,"ax",@progbits
	.align	128
.text._ZN7cutlass13device_kernelIN5flash19enable_sm80_to_sm89INS1_16FlashAttnFwdSm80INS1_25CollectiveMainloopFwdSm80ILi4ELi1ELb0EN4cute5tupleIJNS5_1CILi128EEENS7_ILi96EEENS7_ILi64EEEEEELi64ENS_6half_tEfNS_4arch4Sm80ELb0ELb1ELb0ELb1ELb0ELb0ELb1ELb0EEENS1_21CollectiveEpilogueFwdINS6_IJS8_SA_S9_EEENS6_IJNS7_ILi1EEESI_SI_EEESC_SE_Li128ELb1ELb1ELb0ELb0EEENS1_19SingleTileSchedulerILb1ELb0ELb1ELi128EEEEEEEEEvNT_6ParamsE:
        .type           _ZN7cutlass13device_kernelIN5flash19enable_sm80_to_sm89INS1_16FlashAttnFwdSm80INS1_25CollectiveMainloopFwdSm80ILi4ELi1ELb0EN4cute5tupleIJNS5_1CILi128EEENS7_ILi96EEENS7_ILi64EEEEEELi64ENS_6half_tEfNS_4arch4Sm80ELb0ELb1ELb0ELb1ELb0ELb0ELb1ELb0EEENS1_21CollectiveEpilogueFwdINS6_IJS8_SA_S9_EEENS6_IJNS7_ILi1EEESI_SI_EEESC_SE_Li128ELb1ELb1ELb0ELb0EEENS1_19SingleTileSchedulerILb1ELb0ELb1ELi128EEEEEEEEEvNT_6ParamsE,@function
        .size           _ZN7cutlass13device_kernelIN5flash19enable_sm80_to_sm89INS1_16FlashAttnFwdSm80INS1_25CollectiveMainloopFwdSm80ILi4ELi1ELb0EN4cute5tupleIJNS5_1CILi128EEENS7_ILi96EEENS7_ILi64EEEEEELi64ENS_6half_tEfNS_4arch4Sm80ELb0ELb1ELb0ELb1ELb0ELb0ELb1ELb0EEENS1_21CollectiveEpilogueFwdINS6_IJS8_SA_S9_EEENS6_IJNS7_ILi1EEESI_SI_EEESC_SE_Li128ELb1ELb1ELb0ELb0EEENS1_19SingleTileSchedulerILb1ELb0ELb1ELi128EEEEEEEEEvNT_6ParamsE,(.L_x_13 - _ZN7cutlass13device_kernelIN5flash19enable_sm80_to_sm89INS1_16FlashAttnFwdSm80INS1_25CollectiveMainloopFwdSm80ILi4ELi1ELb0EN4cute5tupleIJNS5_1CILi128EEENS7_ILi96EEENS7_ILi64EEEEEELi64ENS_6half_tEfNS_4arch4Sm80ELb0ELb1ELb0ELb1ELb0ELb0ELb1ELb0EEENS1_21CollectiveEpilogueFwdINS6_IJS8_SA_S9_EEENS6_IJNS7_ILi1EEESI_SI_EEESC_SE_Li128ELb1ELb1ELb0ELb0EEENS1_19SingleTileSchedulerILb1ELb0ELb1ELi128EEEEEEEEEvNT_6ParamsE)
        .other          _ZN7cutlass13device_kernelIN5flash19enable_sm80_to_sm89INS1_16FlashAttnFwdSm80INS1_25CollectiveMainloopFwdSm80ILi4ELi1ELb0EN4cute5tupleIJNS5_1CILi128EEENS7_ILi96EEENS7_ILi64EEEEEELi64ENS_6half_tEfNS_4arch4Sm80ELb0ELb1ELb0ELb1ELb0ELb0ELb1ELb0EEENS1_21CollectiveEpilogueFwdINS6_IJS8_SA_S9_EEENS6_IJNS7_ILi1EEESI_SI_EEESC_SE_Li128ELb1ELb1ELb0ELb0EEENS1_19SingleTileSchedulerILb1ELb0ELb1ELi128EEEEEEEEEvNT_6ParamsE,@"STO_CUDA_ENTRY STV_DEFAULT"
_ZN7cutlass13device_kernelIN5flash19enable_sm80_to_sm89INS1_16FlashAttnFwdSm80INS1_25CollectiveMainloopFwdSm80ILi4ELi1ELb0EN4cute5tupleIJNS5_1CILi128EEENS7_ILi96EEENS7_ILi64EEEEEELi64ENS_6half_tEfNS_4arch4Sm80ELb0ELb1ELb0ELb1ELb0ELb0ELb1ELb0EEENS1_21CollectiveEpilogueFwdINS6_IJS8_SA_S9_EEENS6_IJNS7_ILi1EEESI_SI_EEESC_SE_Li128ELb1ELb1ELb0ELb0EEENS1_19SingleTileSchedulerILb1ELb0ELb1ELi128EEEEEEEEEvNT_6ParamsE:
[----:B------:R-:W-:Y:S01]  /*0000*/  LDC R1, c[0x0][0x28] ;  /* 0x00000a00ff017b82 */ /* 0x000fe20000000800 */
[----:B------:R-:W-:Y:S05]  /*0010*/  EXIT ;  /* 0x000000000000794d */ /* 0x000fea0003800000 */
.L_x_4:
        /* <DEDUP_REMOVED lines=14> */
.L_x_13:


//--------------------- .text._ZN7cutlass13device_kernelIN5flash19enable_sm80_to_sm89INS1_16FlashAttnFwdSm80INS1_25CollectiveMainloopFwdSm80ILi4ELi1ELb0EN4cute5tupleIJNS5_1CILi128EEENS7_ILi96EEENS7_ILi64EEEEEELi64ENS_6half_tEfNS_4arch4Sm80ELb0ELb1ELb0ELb1ELb0ELb1ELb1ELb0EEENS1_21CollectiveEpilogueFwdINS6_IJS8_SA_S9_EEENS6_IJNS7_ILi1EEESI_SI_EEESC_SE_Li128ELb1ELb1ELb0ELb0EEENS1_19SingleTileSchedulerILb1ELb0ELb1ELi128EEEEEEEEEvNT_6ParamsE --------------------------
	.section	.text._ZN7cutlass13device_kernelIN5flash19enable_sm80_to_sm89INS1_16FlashAttnFwdSm80INS1_25CollectiveMainloopFwdSm80ILi4ELi1ELb0EN4cute5tupleIJNS5_1CILi128EEENS7_ILi96EEENS7_ILi64EEEEEELi64ENS_6half_tEfNS_4arch4Sm80ELb0ELb1ELb0ELb1ELb0ELb1ELb1ELb0EEENS1_21CollectiveEpilogueFwdINS6_IJS8_SA_S9_EEENS6_IJNS7_ILi1EEESI_SI_EEESC_SE_Li128ELb1ELb1ELb0ELb0EEENS1_19SingleTileSchedulerILb1ELb0ELb1ELi128EEEEEEEEEvNT_6ParamsE,"ax",@progbits
	.align	128
.text._ZN7cutlass13device_kernelIN5flash19enable_sm80_to_sm89INS1_16FlashAttnFwdSm80INS1_25CollectiveMainloopFwdSm80ILi4ELi1ELb0EN4cute5tupleIJNS5_1CILi128EEENS7_ILi96EEENS7_ILi64EEEEEELi64ENS_6half_tEfNS_4arch4Sm80ELb0ELb1ELb0ELb1ELb0ELb1ELb1ELb0EEENS1_21CollectiveEpilogueFwdINS6_IJS8_SA_S9_EEENS6_IJNS7_ILi1EEESI_SI_EEESC_SE_Li128ELb1ELb1ELb0ELb0EEENS1_19SingleTileSchedulerILb1ELb0ELb1ELi128EEEEEEEEEvNT_6ParamsE:
        .type           _ZN7cutlass13device_kernelIN5flash19enable_sm80_to_sm89INS1_16FlashAttnFwdSm80INS1_25CollectiveMainloopFwdSm80ILi4ELi1ELb0EN4cute5tupleIJNS5_1CILi128EEENS7_ILi96EEENS7_ILi64EEEEEELi64ENS_6half_tEfNS_4arch4Sm80ELb0ELb1ELb0ELb1ELb0ELb1ELb1ELb0EEENS1_21CollectiveEpilogueFwdINS6_IJS8_SA_S9_EEENS6_IJNS7_ILi1EEESI_SI_EEESC_SE_Li128ELb1ELb1ELb0ELb0EEENS1_19SingleTileSchedulerILb1ELb0ELb1ELi128EEEEEEEEEvNT_6ParamsE,@function
        .size           _ZN7cutlass13device_kernelIN5flash19enable_sm80_to_sm89INS1_16FlashAttnFwdSm80INS1_25CollectiveMainloopFwdSm80ILi4ELi1ELb0EN4cute5tupleIJNS5_1CILi128EEENS7_ILi96EEENS7_ILi64EEEEEELi64ENS_6half_tEfNS_4arch4Sm80ELb0ELb1ELb0ELb1ELb0ELb1ELb1ELb0EEENS1_21CollectiveEpilogueFwdINS6_IJS8_SA_S9_EEENS6_IJNS7_ILi1EEESI_SI_EEESC_SE_Li128ELb1ELb1ELb0ELb0EEENS1_19SingleTileSchedulerILb1ELb0ELb1ELi128EEEEEEEEEvNT_6ParamsE,(.L_x_14 - _ZN7cutlass13device_kernelIN5flash19enable_sm80_to_sm89INS1_16FlashAttnFwdSm80INS1_25CollectiveMainloopFwdSm80ILi4ELi1ELb0EN4cute5tupleIJNS5_1CILi128EEENS7_ILi96EEENS7_ILi64EEEEEELi64ENS_6half_tEfNS_4arch4Sm80ELb0ELb1ELb0ELb1ELb0ELb1ELb1ELb0EEENS1_21CollectiveEpilogueFwdINS6_IJS8_SA_S9_EEENS6_IJNS7_ILi1EEESI_SI_EEESC_SE_Li128ELb1ELb1ELb0ELb0EEENS1_19SingleTileSchedulerILb1ELb0ELb1ELi128EEEEEEEEEvNT_6ParamsE)
        .other          _ZN7cutlass13device_kernelIN5flash19enable_sm80_to_sm89INS1_16FlashAttnFwdSm80INS1_25CollectiveMainloopFwdSm80ILi4ELi1ELb0EN4cute5tupleIJNS5_1CILi128EEENS7_ILi96EEENS7_ILi64EEEEEELi64ENS_6half_tEfNS_4arch4Sm80ELb0ELb1ELb0ELb1ELb0ELb1ELb1ELb0EEENS1_21CollectiveEpilogueFwdINS6_IJS8_SA_S9_EEENS6_IJNS7_ILi1EEESI_SI_EEESC_SE_Li128ELb1ELb1ELb0ELb0EEENS1_19SingleTileSchedulerILb1ELb0ELb1ELi128EEEEEEEEEvNT_6ParamsE,@"STO_CUDA_ENTRY STV_DEFAULT"
_ZN7cutlass13device_kernelIN5flash19enable_sm80_to_sm89INS1_16FlashAttnFwdSm80INS1_25CollectiveMainloopFwdSm80ILi4ELi1ELb0EN4cute5tupleIJNS5_1CILi128EEENS7_ILi96EEENS7_ILi64EEEEEELi64ENS_6half_tEfNS_4arch4Sm80ELb0ELb1ELb0ELb1ELb0ELb1ELb1ELb0EEENS1_21CollectiveEpilogueFwdINS6_IJS8_SA_S9_EEENS6_IJNS7_ILi1EEESI_SI_EEESC_SE_Li128ELb1ELb1ELb0ELb0EEENS1_19SingleTileSchedulerILb1ELb0ELb1ELi128EEEEEEEEEvNT_6ParamsE:
[----:B------:R-:W-:Y:S01]  /*0000*/  LDC R1, c[0x0][0x28] ;  /* 0x00000a00ff017b82 */ /* 0x000fe20000000800 */
[----:B------:R-:W-:Y:S05]  /*0010*/  EXIT ;  /* 0x000000000000794d */ /* 0x000fea0003800000 */
.L_x_5:
        /* <DEDUP_REMOVED lines=14> */
.L_x_14:


//--------------------- .text._ZN7cutlass13device_kernelIN5flash19enable_sm80_to_sm89INS1_16FlashAttnFwdSm80INS1_25CollectiveMainloopFwdSm80ILi4ELi1ELb0EN4cute5tupleIJNS5_1CILi128EEENS7_ILi112EEENS7_ILi64EEEEEELi64ENS_6half_tEfNS_4arch4Sm80ELb1ELb0ELb0ELb0ELb0ELb0ELb1ELb0EEENS1_21CollectiveEpilogueFwdINS6_IJS8_SA_S9_EEENS6_IJNS7_ILi1EEESI_SI_EEESC_SE_Li128ELb0ELb1ELb0ELb0EEENS1_30DynamicPersistentTileSchedulerILi128ELi128ELb0ELb1ELb0EEEEEEEEEvNT_6ParamsE --------------------------
	.section	.text._ZN7cutlass13device_kernelIN5flash19enable_sm80_to_sm89INS1_16FlashAttnFwdSm80INS1_25CollectiveMainloopFwdSm80ILi4ELi1ELb0EN4cute5tupleIJNS5_1CILi128EEENS7_ILi112EEENS7_ILi64EEEEEELi64ENS_6half_tEfNS_4arch4Sm80ELb1ELb0ELb0ELb0ELb0ELb0ELb1ELb0EEENS1_21CollectiveEpilogueFwdINS6_IJS8_SA_S9_EEENS6_IJNS7_ILi1EEESI_SI_EEESC_SE_Li128ELb0ELb1ELb0ELb0EEENS1_30DynamicPersistentTileSchedulerILi128ELi128ELb0ELb1ELb0EEEEEEEEEvNT_6ParamsE,"ax",@progbits
	.align	128
.text._ZN7cutlass13device_kernelIN5flash19enable_sm80_to_sm89INS1_16FlashAttnFwdSm80INS1_25CollectiveMainloopFwdSm80ILi4ELi1ELb0EN4cute5tupleIJNS5_1CILi128EEENS7_ILi112EEENS7_ILi64EEEEEELi64ENS_6half_tEfNS_4arch4Sm80ELb1ELb0ELb0ELb0ELb0ELb0ELb1ELb0EEENS1_21CollectiveEpilogueFwdINS6_IJS8_SA_S9_EEENS6_IJNS7_ILi1EEESI_SI_EEESC_SE_Li128ELb0ELb1ELb0ELb0EEENS1_30DynamicPersistentTileSchedulerILi128ELi128ELb0ELb1ELb0EEEEEEEEEvNT_6ParamsE:
        .type           _ZN7cutlass13device_kernelIN5flash19enable_sm80_to_sm89INS1_16FlashAttnFwdSm80INS1_25CollectiveMainloopFwdSm80ILi4ELi1ELb0EN4cute5tupleIJNS5_1CILi128EEENS7_ILi112EEENS7_ILi64EEEEEELi64ENS_6half_tEfNS_4arch4Sm80ELb1ELb0ELb0ELb0ELb0ELb0ELb1ELb0EEENS1_21CollectiveEpilogueFwdINS6_IJS8_SA_S9_EEENS6_IJNS7_ILi1EEESI_SI_EEESC_SE_Li128ELb0ELb1ELb0ELb0EEENS1_30DynamicPersistentTileSchedulerILi128ELi128ELb0ELb1ELb0EEEEEEEEEvNT_6ParamsE,@function
        .size           _ZN7cutlass13device_kernelIN5flash19enable_sm80_to_sm89INS1_16FlashAttnFwdSm80INS1_25CollectiveMainloopFwdSm80ILi4ELi1ELb0EN4cute5tupleIJNS5_1CILi128EEENS7_ILi112EEENS7_ILi64EEEEEELi64ENS_6half_tEfNS_4arch4Sm80ELb1ELb0ELb0ELb0ELb0ELb0ELb1ELb0EEENS1_21CollectiveEpilogueFwdINS6_IJS8_SA_S9_EEENS6_IJNS7_ILi1EEESI_SI_EEESC_SE_Li128ELb0ELb1ELb0ELb0EEENS1_30DynamicPersistentTileSchedulerILi128ELi128ELb0ELb1ELb0EEEEEEEEEvNT_6ParamsE,(.L_x_15 - _ZN7cutlass13device_kernelIN5flash19enable_sm80_to_sm89INS1_16FlashAttnFwdSm80INS1_25CollectiveMainloopFwdSm80ILi4ELi1ELb0EN4cute5tupleIJNS5_1CILi128EEENS7_ILi112EEENS7_ILi64EEEEEELi64ENS_6half_tEfNS_4arch4Sm80ELb1ELb0ELb0ELb0ELb0ELb0ELb1ELb0EEENS1_21CollectiveEpilogueFwdINS6_IJS8_SA_S9_EEENS6_IJNS7_ILi1EEESI_SI_EEESC_SE_Li128ELb0ELb1ELb0ELb0EEENS1_30DynamicPersistentTileSchedulerILi128ELi128ELb0ELb1ELb0EEEEEEEEEvNT_6ParamsE)
        .other          _ZN7cutlass13device_kernelIN5flash19enable_sm80_to_sm89INS1_16FlashAttnFwdSm80INS1_25CollectiveMainloopFwdSm80ILi4ELi1ELb0EN4cute5tupleIJNS5_1CILi128EEENS7_ILi112EEENS7_ILi64EEEEEELi64ENS_6half_tEfNS_4arch4Sm80ELb1ELb0ELb0ELb0ELb0ELb0ELb1ELb0EEENS1_21CollectiveEpilogueFwdINS6_IJS8_SA_S9_EEENS6_IJNS7_ILi1EEESI_SI_EEESC_SE_Li128ELb0ELb1ELb0ELb0EEENS1_30DynamicPersistentTileSchedulerILi128ELi128ELb0ELb1ELb0EEEEEEEEEvNT_6ParamsE,@"STO_CUDA_ENTRY STV_DEFAULT"
_ZN7cutlass13device_kernelIN5flash19enable_sm80_to_sm89INS1_16FlashAttnFwdSm80INS1_25CollectiveMainloopFwdSm80ILi4ELi1ELb0EN4cute5tupleIJNS5_1CILi128EEENS7_ILi112EEENS7_ILi64EEEEEELi64ENS_6half_tEfNS_4arch4Sm80ELb1ELb0ELb0ELb0ELb0ELb0ELb1ELb0EEENS1_21CollectiveEpilogueFwdINS6_IJS8_SA_S9_EEENS6_IJNS7_ILi1EEESI_SI_EEESC_SE_Li128ELb0ELb1ELb0ELb0EEENS1_30DynamicPersistentTileSchedulerILi128ELi128ELb0ELb1ELb0EEEEEEEEEvNT_6ParamsE:
[----:B------:R-:W-:Y:S01]  /*0000*/  LDC R1, c[0x0][0x28] ;  /* 0x00000a00ff017b82 */ /* 0x000fe20000000800 */
[----:B------:R-:W-:Y:S05]  /*0010*/  EXIT ;  /* 0x000000000000794d */ /* 0x000fea0003800000 */
.L_x_6:
        /* <DEDUP_REMOVED lines=14> */
.L_x_15:


//--------------------- .text._ZN7cutlass13device_kernelIN5flash19enable_sm80_to_sm89INS1_16FlashAttnFwdSm80INS1_25CollectiveMainloopFwdSm80ILi4ELi1ELb0EN4cute5tupleIJNS5_1CILi128EEENS7_ILi112EEENS7_ILi64EEEEEELi64ENS_6half_tEfNS_4arch4Sm80ELb1ELb0ELb0ELb1ELb0ELb0ELb1ELb0EEENS1_21CollectiveEpilogueFwdINS6_IJS8_SA_S9_EEENS6_IJNS7_ILi1EEESI_SI_EEESC_SE_Li128ELb1ELb1ELb0ELb0EEENS1_19SingleTileSchedulerILb1ELb0ELb1ELi128EEEEEEEEEvNT_6ParamsE --------------------------
	.section	.text._ZN7cutlass13device_kernelIN5flash19enable_sm80_to_sm89INS1_16FlashAttnFwdSm80INS1_25CollectiveMainloopFwdSm80ILi4ELi1ELb0EN4cute5tupleIJNS5_1CILi128EEENS7_ILi112EEENS7_ILi64EEEEEELi64ENS_6half_tEfNS_4arch4Sm80ELb1ELb0ELb0ELb1ELb0ELb0ELb1ELb0EEENS1_21CollectiveEpilogueFwdINS6_IJS8_SA_S9_EEENS6_IJNS7_ILi1EEESI_SI_EEESC_SE_Li128ELb1ELb1ELb0ELb0EEENS1_19SingleTileSchedulerILb1ELb0ELb1ELi128EEEEEEEEEvNT_6ParamsE,"ax",@progbits
	.align	128
.text._ZN7cutlass13device_kernelIN5flash19enable_sm80_to_sm89INS1_16FlashAttnFwdSm80INS1_25CollectiveMainloopFwdSm80ILi4ELi1ELb0EN4cute5tupleIJNS5_1CILi128EEENS7_ILi112EEENS7_ILi64EEEEEELi64ENS_6half_tEfNS_4arch4Sm80ELb1ELb0ELb0ELb1ELb0ELb0ELb1ELb0EEENS1_21CollectiveEpilogueFwdINS6_IJS8_SA_S9_EEENS6_IJNS7_ILi1EEESI_SI_EEESC_SE_Li128ELb1ELb1ELb0ELb0EEENS1_19SingleTileSchedulerILb1ELb0ELb1ELi128EEEEEEEEEvNT_6ParamsE:
        .type           _ZN7cutlass13device_kernelIN5flash19enable_sm80_to_sm89INS1_16FlashAttnFwdSm80INS1_25CollectiveMainloopFwdSm80ILi4ELi1ELb0EN4cute5tupleIJNS5_1CILi128EEENS7_ILi112EEENS7_ILi64EEEEEELi64ENS_6half_tEfNS_4arch4Sm80ELb1ELb0ELb0ELb1ELb0ELb0ELb1ELb0EEENS1_21CollectiveEpilogueFwdINS6_IJS8_SA_S9_EEENS6_IJNS7_ILi1EEESI_SI_EEESC_SE_Li128ELb1ELb1ELb0ELb0EEENS1_19SingleTileSchedulerILb1ELb0ELb1ELi128EEEEEEEEEvNT_6ParamsE,@function
        .size           _ZN7cutlass13device_kernelIN5flash19enable_sm80_to_sm89INS1_16FlashAttnFwdSm80INS1_25CollectiveMainloopFwdSm80ILi4ELi1ELb0EN4cute5tupleIJNS5_1CILi128EEENS7_ILi112EEENS7_ILi64EEEEEELi64ENS_6half_tEfNS_4arch4Sm80ELb1ELb0ELb0ELb1ELb0ELb0ELb1ELb0EEENS1_21CollectiveEpilogueFwdINS6_IJS8_SA_S9_EEENS6_IJNS7_ILi1EEESI_SI_EEESC_SE_Li128ELb1ELb1ELb0ELb0EEENS1_19SingleTileSchedulerILb1ELb0ELb1ELi128EEEEEEEEEvNT_6ParamsE,(.L_x_16 - _ZN7cutlass13device_kernelIN5flash19enable_sm80_to_sm89INS1_16FlashAttnFwdSm80INS1_25CollectiveMainloopFwdSm80ILi4ELi1ELb0EN4cute5tupleIJNS5_1CILi128EEENS7_ILi112EEENS7_ILi64EEEEEELi64ENS_6half_tEfNS_4arch4Sm80ELb1ELb0ELb0ELb1ELb0ELb0ELb1ELb0EEENS1_21CollectiveEpilogueFwdINS6_IJS8_SA_S9_EEENS6_IJNS7_ILi1EEESI_SI_EEESC_SE_Li128ELb1ELb1ELb0ELb0EEENS1_19SingleTileSchedulerILb1ELb0ELb1ELi128EEEEEEEEEvNT_6ParamsE)
        .other          _ZN7cutlass13device_kernelIN5flash19enable_sm80_to_sm89INS1_16FlashAttnFwdSm80INS1_25CollectiveMainloopFwdSm80ILi4ELi1ELb0EN4cute5tupleIJNS5_1CILi128EEENS7_ILi112EEENS7_ILi64EEEEEELi64ENS_6half_tEfNS_4arch4Sm80ELb1ELb0ELb0ELb1ELb0ELb0ELb1ELb0EEENS1_21CollectiveEpilogueFwdINS6_IJS8_SA_S9_EEENS6_IJNS7_ILi1EEESI_SI_EEESC_SE_Li128ELb1ELb1ELb0ELb0EEENS1_19SingleTileSchedulerILb1ELb0ELb1ELi128EEEEEEEEEvNT_6ParamsE,@"STO_CUDA_ENTRY STV_DEFAULT"
_ZN7cutlass13device_kernelIN5flash19enable_sm80_to_sm89INS1_16FlashAttnFwdSm80INS1_25CollectiveMainloopFwdSm80ILi4ELi1ELb0EN4cute5tupleIJNS5_1CILi128EEENS7_ILi112EEENS7_ILi64EEEEEELi64ENS_6half_tEfNS_4arch4Sm80ELb1ELb0ELb0ELb1ELb0ELb0ELb1ELb0EEENS1_21CollectiveEpilogueFwdINS6_IJS8_SA_S9_EEENS6_IJNS7_ILi1EEESI_SI_EEESC_SE_Li128ELb1ELb1ELb0ELb0EEENS1_19SingleTileSchedulerILb1ELb0ELb1ELi128EEEEEEEEEvNT_6ParamsE:
[----:B------:R-:W-:Y:S01]  /*0000*/  LDC R1, c[0x0][0x28] ;  /* 0x00000a00ff017b82 */ /* 0x000fe20000000800 */
[----:B------:R-:W-:Y:S05]  /*0010*/  EXIT ;  /* 0x000000000000794d */ /* 0x000fea0003800000 */
.L_x_7:
        /* <DEDUP_REMOVED lines=14> */
.L_x_16:


//--------------------- .text._ZN7cutlass13device_kernelIN5flash19enable_sm80_to_sm89INS1_16FlashAttnFwdSm80INS1_25CollectiveMainloopFwdSm80ILi4ELi1ELb0EN4cute5tupleIJNS5_1CILi128EEENS7_ILi112EEENS7_ILi64EEEEEELi64ENS_6half_tEfNS_4arch4Sm80ELb1ELb0ELb0ELb1ELb0ELb1ELb1ELb0EEENS1_21CollectiveEpilogueFwdINS6_IJS8_SA_S9_EEENS6_IJNS7_ILi1EEESI_SI_EEESC_SE_Li128ELb1ELb1ELb0ELb0EEENS1_19SingleTileSchedulerILb1ELb0ELb1ELi128EEEEEEEEEvNT_6ParamsE --------------------------
	.section	.text._ZN7cutlass13device_kernelIN5flash19enable_sm80_to_sm89INS1_16FlashAttnFwdSm80INS1_25CollectiveMainloopFwdSm80ILi4ELi1ELb0EN4cute5tupleIJNS5_1CILi128EEENS7_ILi112EEENS7_ILi64EEEEEELi64ENS_6half_tEfNS_4arch4Sm80ELb1ELb0ELb0ELb1ELb0ELb1ELb1ELb0EEENS1_21CollectiveEpilogueFwdINS6_IJS8_SA_S9_EEENS6_IJNS7_ILi1EEESI_SI_EEESC_SE_Li128ELb1ELb1ELb0ELb0EEENS1_19SingleTileSchedulerILb1ELb0ELb1ELi128EEEEEEEEEvNT_6ParamsE,"ax",@progbits
	.align	128
.text._ZN7cutlass13device_kernelIN5flash19enable_sm80_to_sm89INS1_16FlashAttnFwdSm80INS1_25CollectiveMainloopFwdSm80ILi4ELi1ELb0EN4cute5tupleIJNS5_1CILi128EEENS7_ILi112EEENS7_ILi64EEEEEELi64ENS_6half_tEfNS_4arch4Sm80ELb1ELb0ELb0ELb1ELb0ELb1ELb1ELb0EEENS1_21CollectiveEpilogueFwdINS6_IJS8_SA_S9_EEENS6_IJNS7_ILi1EEESI_SI_EEESC_SE_Li128ELb1ELb1ELb0ELb0EEENS1_19SingleTileSchedulerILb1ELb0ELb1ELi128EEEEEEEEEvNT_6ParamsE:
        .type           _ZN7cutlass13device_kernelIN5flash19enable_sm80_to_sm89INS1_16FlashAttnFwdSm80INS1_25CollectiveMainloopFwdSm80ILi4ELi1ELb0EN4cute5tupleIJNS5_1CILi128EEENS7_ILi112EEENS7_ILi64EEEEEELi64ENS_6half_tEfNS_4arch4Sm80ELb1ELb0ELb0ELb1ELb0ELb1ELb1ELb0EEENS1_21CollectiveEpilogueFwdINS6_IJS8_SA_S9_EEENS6_IJNS7_ILi1EEESI_SI_EEESC_SE_Li128ELb1ELb1ELb0ELb0EEENS1_19SingleTileSchedulerILb1ELb0ELb1ELi128EEEEEEEEEvNT_6ParamsE,@function
        .size           _ZN7cutlass13device_kernelIN5flash19enable_sm80_to_sm89INS1_16FlashAttnFwdSm80INS1_25CollectiveMainloopFwdSm80ILi4ELi1ELb0EN4cute5tupleIJNS5_1CILi128EEENS7_ILi112EEENS7_ILi64EEEEEELi64ENS_6half_tEfNS_4arch4Sm80ELb1ELb0ELb0ELb1ELb0ELb1ELb1ELb0EEENS1_21CollectiveEpilogueFwdINS6_IJS8_SA_S9_EEENS6_IJNS7_ILi1EEESI_SI_EEESC_SE_Li128ELb1ELb1ELb0ELb0EEENS1_19SingleTileSchedulerILb1ELb0ELb1ELi128EEEEEEEEEvNT_6ParamsE,(.L_x_17 - _ZN7cutlass13device_kernelIN5flash19enable_sm80_to_sm89INS1_16FlashAttnFwdSm80INS1_25CollectiveMainloopFwdSm80ILi4ELi1ELb0EN4cute5tupleIJNS5_1CILi128EEENS7_ILi112EEENS7_ILi64EEEEEELi64ENS_6half_tEfNS_4arch4Sm80ELb1ELb0ELb0ELb1ELb0ELb1ELb1ELb0EEENS1_21CollectiveEpilogueFwdINS6_IJS8_SA_S9_EEENS6_IJNS7_ILi1EEESI_SI_EEESC_SE_Li128ELb1ELb1ELb0ELb0EEENS1_19SingleTileSchedulerILb1ELb0ELb1ELi128EEEEEEEEEvNT_6ParamsE)
        .other          _ZN7cutlass13device_kernelIN5flash19enable_sm80_to_sm89INS1_16FlashAttnFwdSm80INS1_25CollectiveMainloopFwdSm80ILi4ELi1ELb0EN4cute5tupleIJNS5_1CILi128EEENS7_ILi112EEENS7_ILi64EEEEEELi64ENS_6half_tEfNS_4arch4Sm80ELb1ELb0ELb0ELb1ELb0ELb1ELb1ELb0EEENS1_21CollectiveEpilogueFwdINS6_IJS8_SA_S9_EEENS6_IJNS7_ILi1EEESI_SI_EEESC_SE_Li128ELb1ELb1ELb0ELb0EEENS1_19SingleTileSchedulerILb1ELb0ELb1ELi128EEEEEEEEEvNT_6ParamsE,@"STO_CUDA_ENTRY STV_DEFAULT"
_ZN7cutlass13device_kernelIN5flash19enable_sm80_to_sm89INS1_16FlashAttnFwdSm80INS1_25CollectiveMainloopFwdSm80ILi4ELi1ELb0EN4cute5tupleIJNS5_1CILi128EEENS7_ILi112EEENS7_ILi64EEEEEELi64ENS_6half_tEfNS_4arch4Sm80ELb1ELb0ELb0ELb1ELb0ELb1ELb1ELb0EEENS1_21CollectiveEpilogueFwdINS6_IJS8_SA_S9_EEENS6_IJNS7_ILi1EEESI_SI_EEESC_SE_Li128ELb1ELb1ELb0ELb0EEENS1_19SingleTileSchedulerILb1ELb0ELb1ELi128EEEEEEEEEvNT_6ParamsE:
[----:B------:R-:W-:Y:S01]  /*0000*/  LDC R1, c[0x0][0x28] ;  /* 0x00000a00ff017b82 */ /* 0x000fe20000000800 */
[----:B------:R-:W-:Y:S05]  /*0010*/  EXIT ;  /* 0x000000000000794d */ /* 0x000fea0003800000 */
.L_x_8:
        /* <DEDUP_REMOVED lines=14> */
.L_x_17:


//--------------------- .nv.shared.reserved.0     --------------------------
	.section	.nv.shared.reserved.0,"aw",@nobits
	.weak		__nv_reservedSMEM_offset_0_alias
	.size		__nv_reservedSMEM_offset_0_alias, 0, 0
	.other		__nv_reservedSMEM_offset_0_alias,@"STO_CUDA_RESERVED_SHARED STV_DEFAULT"
__nv_reservedSMEM_offset_0_alias:
	.zero		0


//--------------------- .nv.global                --------------------------
	.section	.nv.global,"aw",@nobits
.nv.global:
	.type		_ZN65_INTERNAL_aea7c052_29_flash_fwd_hdim64_fp16_sm80_cu_ea41c527_38884cute1_E,@object
	.size		_ZN65_INTERNAL_aea7c052_29_flash_fwd_hdim64_fp16_sm80_cu_ea41c527_38884cute1_E,(_ZN65_INTERNAL_aea7c052_29_flash_fwd_hdim64_fp16_sm80_cu_ea41c527_38884cuda3std3__45__cpo6cbeginE - _ZN65_INTERNAL_aea7c052_29_flash_fwd_hdim64_fp16_sm80_cu_ea41c527_38884cute1_E)
_ZN65_INTERNAL_aea7c052_29_flash_fwd_hdim64_fp16_sm80_cu_ea41c527_38884cute1_E:
	.zero		1
	.type		_ZN65_INTERNAL_aea7c052_29_flash_fwd_hdim64_fp16_sm80_cu_ea41c527_38884cuda3std3__45__cpo6cbeginE,@object
	.size		_ZN65_INTERNAL_aea7c052_29_flash_fwd_hdim64_fp16_sm80_cu_ea41c527_38884cuda3std3__45__cpo6cbeginE,(_ZN65_INTERNAL_aea7c052_29_flash_fwd_hdim64_fp16_sm80_cu_ea41c527_38884cuda3std3__48in_placeE - _ZN65_INTERNAL_aea7c052_29_flash_fwd_hdim64_fp16_sm80_cu_ea41c527_38884cuda3std3__45__cpo6cbeginE)
_ZN65_INTERNAL_aea7c052_29_flash_fwd_hdim64_fp16_sm80_cu_ea41c527_38884cuda3std3__45__cpo6cbeginE:
	.zero		1
	.type		_ZN65_INTERNAL_aea7c052_29_flash_fwd_hdim64_fp16_sm80_cu_ea41c527_38884cuda3std3__48in_placeE,@object
	.size		_ZN65_INTERNAL_aea7c052_29_flash_fwd_hdim64_fp16_sm80_cu_ea41c527_38884cuda3std3__48in_placeE,(_ZN65_INTERNAL_aea7c052_29_flash_fwd_hdim64_fp16_sm80_cu_ea41c527_38884cuda3std6ranges3__45__cpo9iter_moveE - _ZN65_INTERNAL_aea7c052_29_flash_fwd_hdim64_fp16_sm80_cu_ea41c527_38884cuda3std3__48in_placeE)
_ZN65_INTERNAL_aea7c052_29_flash_fwd_hdim64_fp16_sm80_cu_ea41c527_38884cuda3std3__48in_placeE:
	.zero		1
	.type		_ZN65_INTERNAL_aea7c052_29_flash_fwd_hdim64_fp16_sm80_cu_ea41c527_38884cuda3std6ranges3__45__cpo9iter_moveE,@object
	.size		_ZN65_INTERNAL_aea7c052_29_flash_fwd_hdim64_fp16_sm80_cu_ea41c527_38884cuda3std6ranges3__45__cpo9iter_moveE,(_ZN65_INTERNAL_aea7c052_29_flash_fwd_hdim64_fp16_sm80_cu_ea41c527_38884cuda3std3__45__cpo5beginE - _ZN65_INTERNAL_aea7c052_29_flash_fwd_hdim64_fp16_sm80_cu_ea41c527_38884cuda3std6ranges3__45__cpo9iter_moveE)
_ZN65_INTERNAL_aea7c052_29_flash_fwd_hdim64_fp16_sm80_cu_ea41c527_38884cuda3std6ranges3__45__cpo9iter_moveE:
	.zero		1
	.type		_ZN65_INTERNAL_aea7c052_29_flash_fwd_hdim64_fp16_sm80_cu_ea41c527_38884cuda3std3__45__cpo5beginE,@object
	.size		_ZN65_INTERNAL_aea7c052_29_flash_fwd_hdim64_fp16_sm80_cu_ea41c527_38884cuda3std3__45__cpo5beginE,(_ZN65_INTERNAL_aea7c052_29_flash_fwd_hdim64_fp16_sm80_cu_ea41c527_38884cuda3std3__467_GLOBAL__N__aea7c052_29_flash_fwd_hdim64_fp16_sm80_cu_ea41c527_38886ignoreE - _ZN65_INTERNAL_aea7c052_29_flash_fwd_hdim64_fp16_sm80_cu_ea41c527_38884cuda3std3__45__cpo5beginE)
_ZN65_INTERNAL_aea7c052_29_flash_fwd_hdim64_fp16_sm80_cu_ea41c527_38884cuda3std3__45__cpo5beginE:
	.zero		1
	.type		_ZN65_INTERNAL_aea7c052_29_flash_fwd_hdim64_fp16_sm80_cu_ea41c527_38884cuda3std3__467_GLOBAL__N__aea7c052_29_flash_fwd_hdim64_fp16_sm80_cu_ea41c527_38886ignoreE,@object
	.size		_ZN65_INTERNAL_aea7c052_29_flash_fwd_hdim64_fp16_sm80_cu_ea41c527_38884cuda3std3__467_GLOBAL__N__aea7c052_29_flash_fwd_hdim64_fp16_sm80_cu_ea41c527_38886ignoreE,(_ZN65_INTERNAL_aea7c052_29_flash_fwd_hdim64_fp16_sm80_cu_ea41c527_38884cute7productE - _ZN65_INTERNAL_aea7c052_29_flash_fwd_hdim64_fp16_sm80_cu_ea41c527_38884cuda3std3__467_GLOBAL__N__aea7c052_29_flash_fwd_hdim64_fp16_sm80_cu_ea41c527_38886ignoreE)
_ZN65_INTERNAL_aea7c052_29_flash_fwd_hdim64_fp16_sm80_cu_ea41c527_38884cuda3std3__467_GLOBAL__N__aea7c052_29_flash_fwd_hdim64_fp16_sm80_cu_ea41c527_38886ignoreE:
	.zero		1
	.type		_ZN65_INTERNAL_aea7c052_29_flash_fwd_hdim64_fp16_sm80_cu_ea41c527_38884cute7productE,@object
	.size		_ZN65_INTERNAL_aea7c052_29_flash_fwd_hdim64_fp16_sm80_cu_ea41c527_38884cute7productE,(_ZN65_INTERNAL_aea7c052_29_flash_fwd_hdim64_fp16_sm80_cu_ea41c527_38884cuda3std3__45__cpo3endE - _ZN65_INTERNAL_aea7c052_29_flash_fwd_hdim64_fp16_sm80_cu_ea41c527_38884cute7productE)
_ZN65_INTERNAL_aea7c052_29_flash_fwd_hdim64_fp16_sm80_cu_ea41c527_38884cute7productE:
	.zero		1
	.type		_ZN65_INTERNAL_aea7c052_29_flash_fwd_hdim64_fp16_sm80_cu_ea41c527_38884cuda3std3__45__cpo3endE,@object
	.size		_ZN65_INTERNAL_aea7c052_29_flash_fwd_hdim64_fp16_sm80_cu_ea41c527_38884cuda3std3__45__cpo3endE,(_ZN65_INTERNAL_aea7c052_29_flash_fwd_hdim64_fp16_sm80_cu_ea41c527_38884cuda3std3__419piecewise_constructE - _ZN65_INTERNAL_aea7c052_29_flash_fwd_hdim64_fp16_sm80_cu_ea41c527_38884cuda3std3__45__cpo3endE)
_ZN65_INTERNAL_aea7c052_29_flash_fwd_hdim64_fp16_sm80_cu_ea41c527_38884cuda3std3__45__cpo3endE:
	.zero		1
	.type		_ZN65_INTERNAL_aea7c052_29_flash_fwd_hdim64_fp16_sm80_cu_ea41c527_38884cuda3std3__419piecewise_constructE,@object
	.size		_ZN65_INTERNAL_aea7c052_29_flash_fwd_hdim64_fp16_sm80_cu_ea41c527_38884cuda3std3__419piecewise_constructE,(_ZN65_INTERNAL_aea7c052_29_flash_fwd_hdim64_fp16_sm80_cu_ea41c527_38884cuda3std3__45__cpo4cendE - _ZN65_INTERNAL_aea7c052_29_flash_fwd_hdim64_fp16_sm80_cu_ea41c527_38884cuda3std3__419piecewise_constructE)
_ZN65_INTERNAL_aea7c052_29_flash_fwd_hdim64_fp16_sm80_cu_ea41c527_38884cuda3std3__419piecewise_constructE:
	.zero		1
	.type		_ZN65_INTERNAL_aea7c052_29_flash_fwd_hdim64_fp16_sm80_cu_ea41c527_38884cuda3std3__45__cpo4cendE,@object
	.size		_ZN65_INTERNAL_aea7c052_29_flash_fwd_hdim64_fp16_sm80_cu_ea41c527_38884cuda3std3__45__cpo4cendE,(_ZN65_INTERNAL_aea7c052_29_flash_fwd_hdim64_fp16_sm80_cu_ea41c527_38884cuda3std6ranges3__45__cpo4swapE - _ZN65_INTERNAL_aea7c052_29_flash_fwd_hdim64_fp16_sm80_cu_ea41c527_38884cuda3std3__45__cpo4cendE)
_ZN65_INTERNAL_aea7c052_29_flash_fwd_hdim64_fp16_sm80_cu_ea41c527_38884cuda3std3__45__cpo4cendE:
	.zero		1
	.type		_ZN65_INTERNAL_aea7c052_29_flash_fwd_hdim64_fp16_sm80_cu_ea41c527_38884cuda3std6ranges3__45__cpo4swapE,@object
	.size		_ZN65_INTERNAL_aea7c052_29_flash_fwd_hdim64_fp16_sm80_cu_ea41c527_38884cuda3std6ranges3__45__cpo4swapE,(.L_7 - _ZN65_INTERNAL_aea7c052_29_flash_fwd_hdim64_fp16_sm80_cu_ea41c527_38884cuda3std6ranges3__45__cpo4swapE)
_ZN65_INTERNAL_aea7c052_29_flash_fwd_hdim64_fp16_sm80_cu_ea41c527_38884cuda3std6ranges3__45__cpo4swapE:
	.zero		1
.L_7:


//--------------------- .nv.constant0._ZN7cutlass13device_kernelIN5flash19enable_sm80_to_sm89INS1_16FlashAttnFwdSm80INS1_25CollectiveMainloopFwdSm80ILi4ELi1ELb0EN4cute5tupleIJNS5_1CILi128EEENS7_ILi112EEENS7_ILi64EEEEEELi64ENS_6half_tEfNS_4arch4Sm80ELb0ELb0ELb0ELb0ELb0ELb0ELb1ELb0EEENS1_21CollectiveEpilogueFwdINS6_IJS8_SA_S9_EEENS6_IJNS7_ILi1EEESI_SI_EEESC_SE_Li128ELb0ELb1ELb0ELb0EEENS1_19SingleTileSchedulerILb0ELb0ELb1ELi128EEEEEEEEEvNT_6ParamsE --------------------------
	.section	.nv.constant0._ZN7cutlass13device_kernelIN5flash19enable_sm80_to_sm89INS1_16FlashAttnFwdSm80INS1_25CollectiveMainloopFwdSm80ILi4ELi1ELb0EN4cute5tupleIJNS5_1CILi128EEENS7_ILi112EEENS7_ILi64EEEEEELi64ENS_6half_tEfNS_4arch4Sm80ELb0ELb0ELb0ELb0ELb0ELb0ELb1ELb0EEENS1_21CollectiveEpilogueFwdINS6_IJS8_SA_S9_EEENS6_IJNS7_ILi1EEESI_SI_EEESC_SE_Li128ELb0ELb1ELb0ELb0EEENS1_19SingleTileSchedulerILb0ELb0ELb1ELi128EEEEEEEEEvNT_6ParamsE,"a",@progbits
	.sectionflags	@""
	.align	4
.nv.constant0._ZN7cutlass13device_kernelIN5flash19enable_sm80_to_sm89INS1_16FlashAttnFwdSm80INS1_25CollectiveMainloopFwdSm80ILi4ELi1ELb0EN4cute5tupleIJNS5_1CILi128EEENS7_ILi112EEENS7_ILi64EEEEEELi64ENS_6half_tEfNS_4arch4Sm80ELb0ELb0ELb0ELb0ELb0ELb0ELb1ELb0EEENS1_21CollectiveEpilogueFwdINS6_IJS8_SA_S9_EEENS6_IJNS7_ILi1EEESI_SI_EEESC_SE_Li128ELb0ELb1ELb0ELb0EEENS1_19SingleTileSchedulerILb0ELb0ELb1ELi128EEEEEEEEEvNT_6ParamsE:
	.zero		1576


//--------------------- .nv.constant0._ZN7cutlass13device_kernelIN5flash19enable_sm80_to_sm89INS1_16FlashAttnFwdSm80INS1_25CollectiveMainloopFwdSm80ILi4ELi1ELb0EN4cute5tupleIJNS5_1CILi128EEENS7_ILi112EEENS7_ILi64EEEEEELi64ENS_6half_tEfNS_4arch4Sm80ELb0ELb0ELb0ELb1ELb0ELb0ELb1ELb0EEENS1_21CollectiveEpilogueFwdINS6_IJS8_SA_S9_EEENS6_IJNS7_ILi1EEESI_SI_EEESC_SE_Li128ELb1ELb1ELb0ELb0EEENS1_19SingleTileSchedulerILb1ELb0ELb1ELi128EEEEEEEEEvNT_6ParamsE --------------------------
	.section	.nv.constant0._ZN7cutlass13device_kernelIN5flash19enable_sm80_to_sm89INS1_16FlashAttnFwdSm80INS1_25CollectiveMainloopFwdSm80ILi4ELi1ELb0EN4cute5tupleIJNS5_1CILi128EEENS7_ILi112EEENS7_ILi64EEEEEELi64ENS_6half_tEfNS_4arch4Sm80ELb0ELb0ELb0ELb1ELb0ELb0ELb1ELb0EEENS1_21CollectiveEpilogueFwdINS6_IJS8_SA_S9_EEENS6_IJNS7_ILi1EEESI_SI_EEESC_SE_Li128ELb1ELb1ELb0ELb0EEENS1_19SingleTileSchedulerILb1ELb0ELb1ELi128EEEEEEEEEvNT_6ParamsE,"a",@progbits
	.sectionflags	@""
	.align	4
.nv.constant0._ZN7cutlass13device_kernelIN5flash19enable_sm80_to_sm89INS1_16FlashAttnFwdSm80INS1_25CollectiveMainloopFwdSm80ILi4ELi1ELb0EN4cute5tupleIJNS5_1CILi128EEENS7_ILi112EEENS7_ILi64EEEEEELi64ENS_6half_tEfNS_4arch4Sm80ELb0ELb0ELb0ELb1ELb0ELb0ELb1ELb0EEENS1_21CollectiveEpilogueFwdINS6_IJS8_SA_S9_EEENS6_IJNS7_ILi1EEESI_SI_EEESC_SE_Li128ELb1ELb1ELb0ELb0EEENS1_19SingleTileSchedulerILb1ELb0ELb1ELi128EEEEEEEEEvNT_6ParamsE:
	.zero		1576


//--------------------- .nv.constant0._ZN7cutlass13device_kernelIN5flash19enable_sm80_to_sm89INS1_16FlashAttnFwdSm80INS1_25CollectiveMainloopFwdSm80ILi4ELi1ELb0EN4cute5tupleIJNS5_1CILi128EEENS7_ILi112EEENS7_ILi64EEEEEELi64ENS_6half_tEfNS_4arch4Sm80ELb0ELb0ELb0ELb1ELb0ELb1ELb1ELb0EEENS1_21CollectiveEpilogueFwdINS6_IJS8_SA_S9_EEENS6_IJNS7_ILi1EEESI_SI_EEESC_SE_Li128ELb1ELb1ELb0ELb0EEENS1_19SingleTileSchedulerILb1ELb0ELb1ELi128EEEEEEEEEvNT_6ParamsE --------------------------
	.section	.nv.constant0._ZN7cutlass13device_kernelIN5flash19enable_sm80_to_sm89INS1_16FlashAttnFwdSm80INS1_25CollectiveMainloopFwdSm80ILi4ELi1ELb0EN4cute5tupleIJNS5_1CILi128EEENS7_ILi112EEENS7_ILi64EEEEEELi64ENS_6half_tEfNS_4arch4Sm80ELb0ELb0ELb0ELb1ELb0ELb1ELb1ELb0EEENS1_21CollectiveEpilogueFwdINS6_IJS8_SA_S9_EEENS6_IJNS7_ILi1EEESI_SI_EEESC_SE_Li128ELb1ELb1ELb0ELb0EEENS1_19SingleTileSchedulerILb1ELb0ELb1ELi128EEEEEEEEEvNT_6ParamsE,"a",@progbits
	.sectionflags	@""
	.align	4
.nv.constant0._ZN7cutlass13device_kernelIN5flash19enable_sm80_to_sm89INS1_16FlashAttnFwdSm80INS1_25CollectiveMainloopFwdSm80ILi4ELi1ELb0EN4cute5tupleIJNS5_1CILi128EEENS7_ILi112EEENS7_ILi64EEEEEELi64ENS_6half_tEfNS_4arch4Sm80ELb0ELb0ELb0ELb1ELb0ELb1ELb1ELb0EEENS1_21CollectiveEpilogueFwdINS6_IJS8_SA_S9_EEENS6_IJNS7_ILi1EEESI_SI_EEESC_SE_Li128ELb1ELb1ELb0ELb0EEENS1_19SingleTileSchedulerILb1ELb0ELb1ELi128EEEEEEEEEvNT_6ParamsE:
	.zero		1576


//--------------------- .nv.constant0._ZN7cutlass13device_kernelIN5flash19enable_sm80_to_sm89INS1_16FlashAttnFwdSm80INS1_25CollectiveMainloopFwdSm80ILi4ELi1ELb0EN4cute5tupleIJNS5_1CILi128EEENS7_ILi96EEENS7_ILi64EEEEEELi64ENS_6half_tEfNS_4arch4Sm80ELb0ELb1ELb0ELb0ELb0ELb0ELb1ELb0EEENS1_21CollectiveEpilogueFwdINS6_IJS8_SA_S9_EEENS6_IJNS7_ILi1EEESI_SI_EEESC_SE_Li128ELb0ELb1ELb0ELb0EEENS1_19SingleTileSchedulerILb0ELb0ELb1ELi128EEEEEEEEEvNT_6ParamsE --------------------------
	.section	.nv.constant0._ZN7cutlass13device_kernelIN5flash19enable_sm80_to_sm89INS1_16FlashAttnFwdSm80INS1_25CollectiveMainloopFwdSm80ILi4ELi1ELb0EN4cute5tupleIJNS5_1CILi128EEENS7_ILi96EEENS7_ILi64EEEEEELi64ENS_6half_tEfNS_4arch4Sm80ELb0ELb1ELb0ELb0ELb0ELb0ELb1ELb0EEENS1_21CollectiveEpilogueFwdINS6_IJS8_SA_S9_EEENS6_IJNS7_ILi1EEESI_SI_EEESC_SE_Li128ELb0ELb1ELb0ELb0EEENS1_19SingleTileSchedulerILb0ELb0ELb1ELi128EEEEEEEEEvNT_6ParamsE,"a",@progbits
	.sectionflags	@""
	.align	4
.nv.constant0._ZN7cutlass13device_kernelIN5flash19enable_sm80_to_sm89INS1_16FlashAttnFwdSm80INS1_25CollectiveMainloopFwdSm80ILi4ELi1ELb0EN4cute5tupleIJNS5_1CILi128EEENS7_ILi96EEENS7_ILi64EEEEEELi64ENS_6half_tEfNS_4arch4Sm80ELb0ELb1ELb0ELb0ELb0ELb0ELb1ELb0EEENS1_21CollectiveEpilogueFwdINS6_IJS8_SA_S9_EEENS6_IJNS7_ILi1EEESI_SI_EEESC_SE_Li128ELb0ELb1ELb0ELb0EEENS1_19SingleTileSchedulerILb0ELb0ELb1ELi128EEEEEEEEEvNT_6ParamsE:
	.zero		1576


//--------------------- .nv.constant0._ZN7cutlass13device_kernelIN5flash19enable_sm80_to_sm89INS1_16FlashAttnFwdSm80INS1_25CollectiveMainloopFwdSm80ILi4ELi1ELb0EN4cute5tupleIJNS5_1CILi128EEENS7_ILi96EEENS7_ILi64EEEEEELi64ENS_6half_tEfNS_4arch4Sm80ELb0ELb1ELb0ELb1ELb0ELb0ELb1ELb0EEENS1_21CollectiveEpilogueFwdINS6_IJS8_SA_S9_EEENS6_IJNS7_ILi1EEESI_SI_EEESC_SE_Li128ELb1ELb1ELb0ELb0EEENS1_19SingleTileSchedulerILb1ELb0ELb1ELi128EEEEEEEEEvNT_6ParamsE --------------------------
	.section	.nv.constant0._ZN7cutlass13device_kernelIN5flash19enable_sm80_to_sm89INS1_16FlashAttnFwdSm80INS1_25CollectiveMainloopFwdSm80ILi4ELi1ELb0EN4cute5tupleIJNS5_1CILi128EEENS7_ILi96EEENS7_ILi64EEEEEELi64ENS_6half_tEfNS_4arch4Sm80ELb0ELb1ELb0ELb1ELb0ELb0ELb1ELb0EEENS1_21CollectiveEpilogueFwdINS6_IJS8_SA_S9_EEENS6_IJNS7_ILi1EEESI_SI_EEESC_SE_Li128ELb1ELb1ELb0ELb0EEENS1_19SingleTileSchedulerILb1ELb0ELb1ELi128EEEEEEEEEvNT_6ParamsE,"a",@progbits
	.sectionflags	@""
	.align	4
.nv.constant0._ZN7cutlass13device_kernelIN5flash19enable_sm80_to_sm89INS1_16FlashAttnFwdSm80INS1_25CollectiveMainloopFwdSm80ILi4ELi1ELb0EN4cute5tupleIJNS5_1CILi128EEENS7_ILi96EEENS7_ILi64EEEEEELi64ENS_6half_tEfNS_4arch4Sm80ELb0ELb1ELb0ELb1ELb0ELb0ELb1ELb0EEENS1_21CollectiveEpilogueFwdINS6_IJS8_SA_S9_EEENS6_IJNS7_ILi1EEESI_SI_EEESC_SE_Li128ELb1ELb1ELb0ELb0EEENS1_19SingleTileSchedulerILb1ELb0ELb1ELi128EEEEEEEEEvNT_6ParamsE:
	.zero		1576


//--------------------- .nv.constant0._ZN7cutlass13device_kernelIN5flash19enable_sm80_to_sm89INS1_16FlashAttnFwdSm80INS1_25CollectiveMainloopFwdSm80ILi4ELi1ELb0EN4cute5tupleIJNS5_1CILi128EEENS7_ILi96EEENS7_ILi64EEEEEELi64ENS_6half_tEfNS_4arch4Sm80ELb0ELb1ELb0ELb1ELb0ELb1ELb1ELb0EEENS1_21CollectiveEpilogueFwdINS6_IJS8_SA_S9_EEENS6_IJNS7_ILi1EEESI_SI_EEESC_SE_Li128ELb1ELb1ELb0ELb0EEENS1_19SingleTileSchedulerILb1ELb0ELb1ELi128EEEEEEEEEvNT_6ParamsE --------------------------
	.section	.nv.constant0._ZN7cutlass13device_kernelIN5flash19enable_sm80_to_sm89INS1_16FlashAttnFwdSm80INS1_25CollectiveMainloopFwdSm80ILi4ELi1ELb0EN4cute5tupleIJNS5_1CILi128EEENS7_ILi96EEENS7_ILi64EEEEEELi64ENS_6half_tEfNS_4arch4Sm80ELb0ELb1ELb0ELb1ELb0ELb1ELb1ELb0EEENS1_21CollectiveEpilogueFwdINS6_IJS8_SA_S9_EEENS6_IJNS7_ILi1EEESI_SI_EEESC_SE_Li128ELb1ELb1ELb0ELb0EEENS1_19SingleTileSchedulerILb1ELb0ELb1ELi128EEEEEEEEEvNT_6ParamsE,"a",@progbits
	.sectionflags	@""
	.align	4
.nv.constant0._ZN7cutlass13device_kernelIN5flash19enable_sm80_to_sm89INS1_16FlashAttnFwdSm80INS1_25CollectiveMainloopFwdSm80ILi4ELi1ELb0EN4cute5tupleIJNS5_1CILi128EEENS7_ILi96EEENS7_ILi64EEEEEELi64ENS_6half_tEfNS_4arch4Sm80ELb0ELb1ELb0ELb1ELb0ELb1ELb1ELb0EEENS1_21CollectiveEpilogueFwdINS6_IJS8_SA_S9_EEENS6_IJNS7_ILi1EEESI_SI_EEESC_SE_Li128ELb1ELb1ELb0ELb0EEENS1_19SingleTileSchedulerILb1ELb0ELb1ELi128EEEEEEEEEvNT_6ParamsE:
	.zero		1576


//--------------------- .nv.constant0._ZN7cutlass13device_kernelIN5flash19enable_sm80_to_sm89INS1_16FlashAttnFwdSm80INS1_25CollectiveMainloopFwdSm80ILi4ELi1ELb0EN4cute5tupleIJNS5_1CILi128EEENS7_ILi112EEENS7_ILi64EEEEEELi64ENS_6half_tEfNS_4arch4Sm80ELb1ELb0ELb0ELb0ELb0ELb0ELb1ELb0EEENS1_21CollectiveEpilogueFwdINS6_IJS8_SA_S9_EEENS6_IJNS7_ILi1EEESI_SI_EEESC_SE_Li128ELb0ELb1ELb0ELb0EEENS1_30DynamicPersistentTileSchedulerILi128ELi128ELb0ELb1ELb0EEEEEEEEEvNT_6ParamsE --------------------------
	.section	.nv.constant0._ZN7cutlass13device_kernelIN5flash19enable_sm80_to_sm89INS1_16FlashAttnFwdSm80INS1_25CollectiveMainloopFwdSm80ILi4ELi1ELb0EN4cute5tupleIJNS5_1CILi128EEENS7_ILi112EEENS7_ILi64EEEEEELi64ENS_6half_tEfNS_4arch4Sm80ELb1ELb0ELb0ELb0ELb0ELb0ELb1ELb0EEENS1_21CollectiveEpilogueFwdINS6_IJS8_SA_S9_EEENS6_IJNS7_ILi1EEESI_SI_EEESC_SE_Li128ELb0ELb1ELb0ELb0EEENS1_30DynamicPersistentTileSchedulerILi128ELi128ELb0ELb1ELb0EEEEEEEEEvNT_6ParamsE,"a",@progbits
	.sectionflags	@""
	.align	4
.nv.constant0._ZN7cutlass13device_kernelIN5flash19enable_sm80_to_sm89INS1_16FlashAttnFwdSm80INS1_25CollectiveMainloopFwdSm80ILi4ELi1ELb0EN4cute5tupleIJNS5_1CILi128EEENS7_ILi112EEENS7_ILi64EEEEEELi64ENS_6half_tEfNS_4arch4Sm80ELb1ELb0ELb0ELb0ELb0ELb0ELb1ELb0EEENS1_21CollectiveEpilogueFwdINS6_IJS8_SA_S9_EEENS6_IJNS7_ILi1EEESI_SI_EEESC_SE_Li128ELb0ELb1ELb0ELb0EEENS1_30DynamicPersistentTileSchedulerILi128ELi128ELb0ELb1ELb0EEEEEEEEEvNT_6ParamsE:
	.zero		1592


//--------------------- .nv.constant0._ZN7cutlass13device_kernelIN5flash19enable_sm80_to_sm89INS1_16FlashAttnFwdSm80INS1_25CollectiveMainloopFwdSm80ILi4ELi1ELb0EN4cute5tupleIJNS5_1CILi128EEENS7_ILi112EEENS7_ILi64EEEEEELi64ENS_6half_tEfNS_4arch4Sm80ELb1ELb0ELb0ELb1ELb0ELb0ELb1ELb0EEENS1_21CollectiveEpilogueFwdINS6_IJS8_SA_S9_EEENS6_IJNS7_ILi1EEESI_SI_EEESC_SE_Li128ELb1ELb1ELb0ELb0EEENS1_19SingleTileSchedulerILb1ELb0ELb1ELi128EEEEEEEEEvNT_6ParamsE --------------------------
	.section	.nv.constant0._ZN7cutlass13device_kernelIN5flash19enable_sm80_to_sm89INS1_16FlashAttnFwdSm80INS1_25CollectiveMainloopFwdSm80ILi4ELi1ELb0EN4cute5tupleIJNS5_1CILi128EEENS7_ILi112EEENS7_ILi64EEEEEELi64ENS_6half_tEfNS_4arch4Sm80ELb1ELb0ELb0ELb1ELb0ELb0ELb1ELb0EEENS1_21CollectiveEpilogueFwdINS6_IJS8_SA_S9_EEENS6_IJNS7_ILi1EEESI_SI_EEESC_SE_Li128ELb1ELb1ELb0ELb0EEENS1_19SingleTileSchedulerILb1ELb0ELb1ELi128EEEEEEEEEvNT_6ParamsE,"a",@progbits
	.sectionflags	@""
	.align	4
.nv.constant0._ZN7cutlass13device_kernelIN5flash19enable_sm80_to_sm89INS1_16FlashAttnFwdSm80INS1_25CollectiveMainloopFwdSm80ILi4ELi1ELb0EN4cute5tupleIJNS5_1CILi128EEENS7_ILi112EEENS7_ILi64EEEEEELi64ENS_6half_tEfNS_4arch4Sm80ELb1ELb0ELb0ELb1ELb0ELb0ELb1ELb0EEENS1_21CollectiveEpilogueFwdINS6_IJS8_SA_S9_EEENS6_IJNS7_ILi1EEESI_SI_EEESC_SE_Li128ELb1ELb1ELb0ELb0EEENS1_19SingleTileSchedulerILb1ELb0ELb1ELi128EEEEEEEEEvNT_6ParamsE:
	.zero		1576


//--------------------- .nv.constant0._ZN7cutlass13device_kernelIN5flash19enable_sm80_to_sm89INS1_16FlashAttnFwdSm80INS1_25CollectiveMainloopFwdSm80ILi4ELi1ELb0EN4cute5tupleIJNS5_1CILi128EEENS7_ILi112EEENS7_ILi64EEEEEELi64ENS_6half_tEfNS_4arch4Sm80ELb1ELb0ELb0ELb1ELb0ELb1ELb1ELb0EEENS1_21CollectiveEpilogueFwdINS6_IJS8_SA_S9_EEENS6_IJNS7_ILi1EEESI_SI_EEESC_SE_Li128ELb1ELb1ELb0ELb0EEENS1_19SingleTileSchedulerILb1ELb0ELb1ELi128EEEEEEEEEvNT_6ParamsE --------------------------
	.section	.nv.constant0._ZN7cutlass13device_kernelIN5flash19enable_sm80_to_sm89INS1_16FlashAttnFwdSm80INS1_25CollectiveMainloopFwdSm80ILi4ELi1ELb0EN4cute5tupleIJNS5_1CILi128EEENS7_ILi112EEENS7_ILi64EEEEEELi64ENS_6half_tEfNS_4arch4Sm80ELb1ELb0ELb0ELb1ELb0ELb1ELb1ELb0EEENS1_21CollectiveEpilogueFwdINS6_IJS8_SA_S9_EEENS6_IJNS7_ILi1EEESI_SI_EEESC_SE_Li128ELb1ELb1ELb0ELb0EEENS1_19SingleTileSchedulerILb1ELb0ELb1ELi128EEEEEEEEEvNT_6ParamsE,"a",@progbits
	.sectionflags	@""
	.align	4
.nv.constant0._ZN7cutlass13device_kernelIN5flash19enable_sm80_to_sm89INS1_16FlashAttnFwdSm80INS1_25CollectiveMainloopFwdSm80ILi4ELi1ELb0EN4cute5tupleIJNS5_1CILi128EEENS7_ILi112EEENS7_ILi64EEEEEELi64ENS_6half_tEfNS_4arch4Sm80ELb1ELb0ELb0ELb1ELb0ELb1ELb1ELb0EEENS1_21CollectiveEpilogueFwdINS6_IJS8_SA_S9_EEENS6_IJNS7_ILi1EEESI_SI_EEESC_SE_Li128ELb1ELb1ELb0ELb0EEENS1_19SingleTileSchedulerILb1ELb0ELb1ELi128EEEEEEEEEvNT_6ParamsE:
	.zero		1576


//--------------------- SYMBOLS --------------------------

	.type		.nv.reservedSmem.offset0,@object
	.size		.nv.reservedSmem.offset0,0x4
